	.target	sm_100a

	.elftype	@"ET_EXEC"


//--------------------- .note.nv.tkinfo           --------------------------
	.section	.note.nv.tkinfo,"",@"SHT_NOTE"
	.sectionflags	@"SHF_NOTE_NV_TKINFO"
	.tkinfo
        /*0018*/ 	.word	0x00000002
        /*0030*/ 	.string	""
        /*0030*/ 	.string	"ptxas"
        /*0030*/ 	.string	"Cuda compilation tools, release 13.0, V13.0.88"
        /*0030*/ 	.string	"Build cuda_13.0.r13.0/compiler.36424714_0"
        /*0030*/ 	.string	"-arch sm_100a -m 64 "



//--------------------- .note.nv.cuinfo           --------------------------
	.section	.note.nv.cuinfo,"",@"SHT_NOTE"
	.sectionflags	@"SHF_NOTE_NV_CUINFO"
        /*0018*/ 	.short	0x0002
        /*001a*/ 	.short	0x0064
        /*001c*/ 	.short	0x0082
	.zero		2


//--------------------- .nv.info                  --------------------------
	.section	.nv.info,"",@"SHT_CUDA_INFO"
	.align	4


	//----- nvinfo : EIATTR_REGCOUNT
	.align		4
        /*0000*/ 	.byte	0x04, 0x2f
        /*0002*/ 	.short	(.L_29 - .L_28)
	.align		4
.L_28:
        /*0004*/ 	.word	index@(_ZN2at6native6detail51split_with_sizes_copy_out_contiguous_no_cast_kernelEPPcS3_PlS4_S4_ll)
        /*0008*/ 	.word	0x0000001e


	//----- nvinfo : EIATTR_FRAME_SIZE
	.align		4
.L_29:
        /*000c*/ 	.byte	0x04, 0x11
        /*000e*/ 	.short	(.L_31 - .L_30)
	.align		4
.L_30:
        /*0010*/ 	.word	index@(_ZN2at6native6detail51split_with_sizes_copy_out_contiguous_no_cast_kernelEPPcS3_PlS4_S4_ll)
        /*0014*/ 	.word	0x00000000


	//----- nvinfo : EIATTR_REGCOUNT
	.align		4
.L_31:
        /*0018*/ 	.byte	0x04, 0x2f
        /*001a*/ 	.short	(.L_33 - .L_32)
	.align		4
.L_32:
        /*001c*/ 	.word	index@(_ZN2at6native6detail21chunk_cat_cuda_kernelIccEEvPPT0_PT_PlS8_S8_S8_S8_S8_lll)
        /*0020*/ 	.word	0x00000020


	//----- nvinfo : EIATTR_FRAME_SIZE
	.align		4
.L_33:
        /*0024*/ 	.byte	0x04, 0x11
        /*0026*/ 	.short	(.L_35 - .L_34)
	.align		4
.L_34:
        /*0028*/ 	.word	index@($__internal_3_$__cuda_sm20_div_u64)
        /*002c*/ 	.word	0x00000000


	//----- nvinfo : EIATTR_FRAME_SIZE
	.align		4
.L_35:
        /*0030*/ 	.byte	0x04, 0x11
        /*0032*/ 	.short	(.L_37 - .L_36)
	.align		4
.L_36:
        /*0034*/ 	.word	index@($__internal_2_$__cuda_sm20_div_s64)
        /*0038*/ 	.word	0x00000000


	//----- nvinfo : EIATTR_FRAME_SIZE
	.align		4
.L_37:
        /*003c*/ 	.byte	0x04, 0x11
        /*003e*/ 	.short	(.L_39 - .L_38)
	.align		4
.L_38:
        /*0040*/ 	.word	index@(_ZN2at6native6detail21chunk_cat_cuda_kernelIccEEvPPT0_PT_PlS8_S8_S8_S8_S8_lll)
        /*0044*/ 	.word	0x00000000


	//----- nvinfo : EIATTR_REGCOUNT
	.align		4
.L_39:
        /*0048*/ 	.byte	0x04, 0x2f
        /*004a*/ 	.short	(.L_41 - .L_40)
	.align		4
.L_40:
        /*004c*/ 	.word	index@(_ZN2at6native6detail21chunk_cat_cuda_kernelIfN3c108BFloat16EEEvPPT0_PT_PlSA_SA_SA_SA_SA_lll)
        /*0050*/ 	.word	0x00000020


	//----- nvinfo : EIATTR_FRAME_SIZE
	.align		4
.L_41:
        /*0054*/ 	.byte	0x04, 0x11
        /*0056*/ 	.short	(.L_43 - .L_42)
	.align		4
.L_42:
        /*0058*/ 	.word	index@($__internal_1_$__cuda_sm20_div_u64)
        /*005c*/ 	.word	0x00000000


	//----- nvinfo : EIATTR_FRAME_SIZE
	.align		4
.L_43:
        /*0060*/ 	.byte	0x04, 0x11
        /*0062*/ 	.short	(.L_45 - .L_44)
	.align		4
.L_44:
        /*0064*/ 	.word	index@($__internal_0_$__cuda_sm20_div_s64)
        /*0068*/ 	.word	0x00000000


	//----- nvinfo : EIATTR_FRAME_SIZE
	.align		4
.L_45:
        /*006c*/ 	.byte	0x04, 0x11
        /*006e*/ 	.short	(.L_47 - .L_46)
	.align		4
.L_46:
        /*0070*/ 	.word	index@(_ZN2at6native6detail21chunk_cat_cuda_kernelIfN3c108BFloat16EEEvPPT0_PT_PlSA_SA_SA_SA_SA_lll)
        /*0074*/ 	.word	0x00000000


	//----- nvinfo : EIATTR_MIN_STACK_SIZE
	.align		4
.L_47:
        /*0078*/ 	.byte	0x04, 0x12
        /*007a*/ 	.short	(.L_49 - .L_48)
	.align		4
.L_48:
        /*007c*/ 	.word	index@(_ZN2at6native6detail21chunk_cat_cuda_kernelIfN3c108BFloat16EEEvPPT0_PT_PlSA_SA_SA_SA_SA_lll)
        /*0080*/ 	.word	0x00000000


	//----- nvinfo : EIATTR_MIN_STACK_SIZE
	.align		4
.L_49:
        /*0084*/ 	.byte	0x04, 0x12
        /*0086*/ 	.short	(.L_51 - .L_50)
	.align		4
.L_50:
        /*0088*/ 	.word	index@(_ZN2at6native6detail21chunk_cat_cuda_kernelIccEEvPPT0_PT_PlS8_S8_S8_S8_S8_lll)
        /*008c*/ 	.word	0x00000000


	//----- nvinfo : EIATTR_MIN_STACK_SIZE
	.align		4
.L_51:
        /*0090*/ 	.byte	0x04, 0x12
        /*0092*/ 	.short	(.L_53 - .L_52)
	.align		4
.L_52:
        /*0094*/ 	.word	index@(_ZN2at6native6detail51split_with_sizes_copy_out_contiguous_no_cast_kernelEPPcS3_PlS4_S4_ll)
        /*0098*/ 	.word	0x00000000
.L_53:


//--------------------- .nv.compat                --------------------------
	.section	.nv.compat,"",@"SHT_CUDA_COMPAT_INFO"
	.align	4
        /*0000*/ 	.byte	0x02, 0x09, 0x01, 0x00, 0x02, 0x02, 0x01, 0x00, 0x02, 0x05, 0x05, 0x00, 0x03, 0x07, 0x01, 0x01
        /*0010*/ 	.byte	0x02, 0x03, 0x00, 0x00, 0x02, 0x06, 0x01, 0x00, 0x04, 0x0b, 0x08, 0x00, 0x09, 0x00, 0x00, 0x00
        /*0020*/ 	.byte	0x00, 0x00, 0x00, 0x00


//--------------------- .nv.info._ZN2at6native6detail21chunk_cat_cuda_kernelIfN3c108BFloat16EEEvPPT0_PT_PlSA_SA_SA_SA_SA_lll --------------------------
	.section	.nv.info._ZN2at6native6detail21chunk_cat_cuda_kernelIfN3c108BFloat16EEEvPPT0_PT_PlSA_SA_SA_SA_SA_lll,"",@"SHT_CUDA_INFO"
	.sectionflags	@""
	.align	4


	//----- nvinfo : EIATTR_CUDA_API_VERSION
	.align		4
        /*0000*/ 	.byte	0x04, 0x37
        /*0002*/ 	.short	(.L_55 - .L_54)
.L_54:
        /*0004*/ 	.word	0x00000082


	//----- nvinfo : EIATTR_KPARAM_INFO
	.align		4
.L_55:
        /*0008*/ 	.byte	0x04, 0x17
        /*000a*/ 	.short	(.L_57 - .L_56)
.L_56:
        /*000c*/ 	.word	0x00000000
        /*0010*/ 	.short	0x000a
        /*0012*/ 	.short	0x0050
        /*0014*/ 	.byte	0x00, 0xf0, 0x21, 0x00


	//----- nvinfo : EIATTR_KPARAM_INFO
	.align		4
.L_57:
        /*0018*/ 	.byte	0x04, 0x17
        /*001a*/ 	.short	(.L_59 - .L_58)
.L_58:
        /*001c*/ 	.word	0x00000000
        /*0020*/ 	.short	0x0009
        /*0022*/ 	.short	0x0048
        /*0024*/ 	.byte	0x00, 0xf0, 0x21, 0x00


	//----- nvinfo : EIATTR_KPARAM_INFO
	.align		4
.L_59:
        /*0028*/ 	.byte	0x04, 0x17
        /*002a*/ 	.short	(.L_61 - .L_60)
.L_60:
        /*002c*/ 	.word	0x00000000
        /*0030*/ 	.short	0x0008
        /*0032*/ 	.short	0x0040
        /*0034*/ 	.byte	0x00, 0xf0, 0x21, 0x00


	//----- nvinfo : EIATTR_KPARAM_INFO
	.align		4
.L_61:
        /*0038*/ 	.byte	0x04, 0x17
        /*003a*/ 	.short	(.L_63 - .L_62)
.L_62:
        /*003c*/ 	.word	0x00000000
        /*0040*/ 	.short	0x0007
        /*0042*/ 	.short	0x0038
        /*0044*/ 	.byte	0x00, 0xf5, 0x21, 0x00


	//----- nvinfo : EIATTR_KPARAM_INFO
	.align		4
.L_63:
        /*0048*/ 	.byte	0x04, 0x17
        /*004a*/ 	.short	(.L_65 - .L_64)
.L_64:
        /*004c*/ 	.word	0x00000000
        /*0050*/ 	.short	0x0006
        /*0052*/ 	.short	0x0030
        /*0054*/ 	.byte	0x00, 0xf5, 0x21, 0x00


	//----- nvinfo : EIATTR_KPARAM_INFO
	.align		4
.L_65:
        /*0058*/ 	.byte	0x04, 0x17
        /*005a*/ 	.short	(.L_67 - .L_66)
.L_66:
        /*005c*/ 	.word	0x00000000
        /*0060*/ 	.short	0x0005
        /*0062*/ 	.short	0x0028
        /*0064*/ 	.byte	0x00, 0xf5, 0x21, 0x00


	//----- nvinfo : EIATTR_KPARAM_INFO
	.align		4
.L_67:
        /*0068*/ 	.byte	0x04, 0x17
        /*006a*/ 	.short	(.L_69 - .L_68)
.L_68:
        /*006c*/ 	.word	0x00000000
        /*0070*/ 	.short	0x0004
        /*0072*/ 	.short	0x0020
        /*0074*/ 	.byte	0x00, 0xf5, 0x21, 0x00


	//----- nvinfo : EIATTR_KPARAM_INFO
	.align		4
.L_69:
        /*0078*/ 	.byte	0x04, 0x17
        /*007a*/ 	.short	(.L_71 - .L_70)
.L_70:
        /*007c*/ 	.word	0x00000000
        /*0080*/ 	.short	0x0003
        /*0082*/ 	.short	0x0018
        /*0084*/ 	.byte	0x00, 0xf5, 0x21, 0x00


	//----- nvinfo : EIATTR_KPARAM_INFO
	.align		4
.L_71:
        /*0088*/ 	.byte	0x04, 0x17
        /*008a*/ 	.short	(.L_73 - .L_72)
.L_72:
        /*008c*/ 	.word	0x00000000
        /*0090*/ 	.short	0x0002
        /*0092*/ 	.short	0x0010
        /*0094*/ 	.byte	0x00, 0xf5, 0x21, 0x00


	//----- nvinfo : EIATTR_KPARAM_INFO
	.align		4
.L_73:
        /*0098*/ 	.byte	0x04, 0x17
        /*009a*/ 	.short	(.L_75 - .L_74)
.L_74:
        /*009c*/ 	.word	0x00000000
        /*00a0*/ 	.short	0x0001
        /*00a2*/ 	.short	0x0008
        /*00a4*/ 	.byte	0x00, 0xf5, 0x21, 0x00


	//----- nvinfo : EIATTR_KPARAM_INFO
	.align		4
.L_75:
        /*00a8*/ 	.byte	0x04, 0x17
        /*00aa*/ 	.short	(.L_77 - .L_76)
.L_76:
        /*00ac*/ 	.word	0x00000000
        /*00b0*/ 	.short	0x0000
        /*00b2*/ 	.short	0x0000
        /*00b4*/ 	.byte	0x00, 0xf5, 0x21, 0x00


	//----- nvinfo : EIATTR_SPARSE_MMA_MASK
	.align		4
.L_77:
        /*00b8*/ 	.byte	0x03, 0x50
        /*00ba*/ 	.short	0x0000


	//----- nvinfo : EIATTR_MAXREG_COUNT
	.align		4
        /*00bc*/ 	.byte	0x03, 0x1b
        /*00be*/ 	.short	0x00ff


	//----- nvinfo : EIATTR_MERCURY_ISA_VERSION
	.align		4
        /*00c0*/ 	.byte	0x03, 0x5f
        /*00c2*/ 	.short	0x0101


	//----- nvinfo : EIATTR_VRC_CTA_INIT_COUNT
	.align		4
        /*00c4*/ 	.byte	0x02, 0x4a
	.zero		1
	.zero		1


	//----- nvinfo : EIATTR_EXIT_INSTR_OFFSETS
	.align		4
        /*00c8*/ 	.byte	0x04, 0x1c
        /*00ca*/ 	.short	(.L_79 - .L_78)


	//   ....[0]....
.L_78:
        /*00cc*/ 	.word	0x00001200


	//   ....[1]....
        /*00d0*/ 	.word	0x00001710


	//   ....[2]....
        /*00d4*/ 	.word	0x00001870


	//----- nvinfo : EIATTR_CRS_STACK_SIZE
	.align		4
.L_79:
        /*00d8*/ 	.byte	0x04, 0x1e
        /*00da*/ 	.short	(.L_81 - .L_80)
.L_80:
        /*00dc*/ 	.word	0x00000000


	//----- nvinfo : EIATTR_CBANK_PARAM_SIZE
	.align		4
.L_81:
        /*00e0*/ 	.byte	0x03, 0x19
        /*00e2*/ 	.short	0x0058


	//----- nvinfo : EIATTR_PARAM_CBANK
	.align		4
        /*00e4*/ 	.byte	0x04, 0x0a
        /*00e6*/ 	.short	(.L_83 - .L_82)
	.align		4
.L_82:
        /*00e8*/ 	.word	index@(.nv.constant0._ZN2at6native6detail21chunk_cat_cuda_kernelIfN3c108BFloat16EEEvPPT0_PT_PlSA_SA_SA_SA_SA_lll)
        /*00ec*/ 	.short	0x0380
        /*00ee*/ 	.short	0x0058


	//----- nvinfo : EIATTR_SW_WAR
	.align		4
.L_83:
        /*00f0*/ 	.byte	0x04, 0x36
        /*00f2*/ 	.short	(.L_85 - .L_84)
.L_84:
        /*00f4*/ 	.word	0x00000008
.L_85:


//--------------------- .nv.info._ZN2at6native6detail21chunk_cat_cuda_kernelIccEEvPPT0_PT_PlS8_S8_S8_S8_S8_lll --------------------------
	.section	.nv.info._ZN2at6native6detail21chunk_cat_cuda_kernelIccEEvPPT0_PT_PlS8_S8_S8_S8_S8_lll,"",@"SHT_CUDA_INFO"
	.sectionflags	@""
	.align	4


	//----- nvinfo : EIATTR_CUDA_API_VERSION
	.align		4
        /*0000*/ 	.byte	0x04, 0x37
        /*0002*/ 	.short	(.L_87 - .L_86)
.L_86:
        /*0004*/ 	.word	0x00000082


	//----- nvinfo : EIATTR_KPARAM_INFO
	.align		4
.L_87:
        /*0008*/ 	.byte	0x04, 0x17
        /*000a*/ 	.short	(.L_89 - .L_88)
.L_88:
        /*000c*/ 	.word	0x00000000
        /*0010*/ 	.short	0x000a
        /*0012*/ 	.short	0x0050
        /*0014*/ 	.byte	0x00, 0xf0, 0x21, 0x00


	//----- nvinfo : EIATTR_KPARAM_INFO
	.align		4
.L_89:
        /*0018*/ 	.byte	0x04, 0x17
        /*001a*/ 	.short	(.L_91 - .L_90)
.L_90:
        /*001c*/ 	.word	0x00000000
        /*0020*/ 	.short	0x0009
        /*0022*/ 	.short	0x0048
        /*0024*/ 	.byte	0x00, 0xf0, 0x21, 0x00


	//----- nvinfo : EIATTR_KPARAM_INFO
	.align		4
.L_91:
        /*0028*/ 	.byte	0x04, 0x17
        /*002a*/ 	.short	(.L_93 - .L_92)
.L_92:
        /*002c*/ 	.word	0x00000000
        /*0030*/ 	.short	0x0008
        /*0032*/ 	.short	0x0040
        /*0034*/ 	.byte	0x00, 0xf0, 0x21, 0x00


	//----- nvinfo : EIATTR_KPARAM_INFO
	.align		4
.L_93:
        /*0038*/ 	.byte	0x04, 0x17
        /*003a*/ 	.short	(.L_95 - .L_94)
.L_94:
        /*003c*/ 	.word	0x00000000
        /*0040*/ 	.short	0x0007
        /*0042*/ 	.short	0x0038
        /*0044*/ 	.byte	0x00, 0xf5, 0x21, 0x00


	//----- nvinfo : EIATTR_KPARAM_INFO
	.align		4
.L_95:
        /*0048*/ 	.byte	0x04, 0x17
        /*004a*/ 	.short	(.L_97 - .L_96)
.L_96:
        /*004c*/ 	.word	0x00000000
        /*0050*/ 	.short	0x0006
        /*0052*/ 	.short	0x0030
        /*0054*/ 	.byte	0x00, 0xf5, 0x21, 0x00


	//----- nvinfo : EIATTR_KPARAM_INFO
	.align		4
.L_97:
        /*0058*/ 	.byte	0x04, 0x17
        /*005a*/ 	.short	(.L_99 - .L_98)
.L_98:
        /*005c*/ 	.word	0x00000000
        /*0060*/ 	.short	0x0005
        /*0062*/ 	.short	0x0028
        /*0064*/ 	.byte	0x00, 0xf5, 0x21, 0x00


	//----- nvinfo : EIATTR_KPARAM_INFO
	.align		4
.L_99:
        /*0068*/ 	.byte	0x04, 0x17
        /*006a*/ 	.short	(.L_101 - .L_100)
.L_100:
        /*006c*/ 	.word	0x00000000
        /*0070*/ 	.short	0x0004
        /*0072*/ 	.short	0x0020
        /*0074*/ 	.byte	0x00, 0xf5, 0x21, 0x00


	//----- nvinfo : EIATTR_KPARAM_INFO
	.align		4
.L_101:
        /*0078*/ 	.byte	0x04, 0x17
        /*007a*/ 	.short	(.L_103 - .L_102)
.L_102:
        /*007c*/ 	.word	0x00000000
        /*0080*/ 	.short	0x0003
        /*0082*/ 	.short	0x0018
        /*0084*/ 	.byte	0x00, 0xf5, 0x21, 0x00


	//----- nvinfo : EIATTR_KPARAM_INFO
	.align		4
.L_103:
        /*0088*/ 	.byte	0x04, 0x17
        /*008a*/ 	.short	(.L_105 - .L_104)
.L_104:
        /*008c*/ 	.word	0x00000000
        /*0090*/ 	.short	0x0002
        /*0092*/ 	.short	0x0010
        /*0094*/ 	.byte	0x00, 0xf5, 0x21, 0x00


	//----- nvinfo : EIATTR_KPARAM_INFO
	.align		4
.L_105:
        /*0098*/ 	.byte	0x04, 0x17
        /*009a*/ 	.short	(.L_107 - .L_106)
.L_106:
        /*009c*/ 	.word	0x00000000
        /*00a0*/ 	.short	0x0001
        /*00a2*/ 	.short	0x0008
        /*00a4*/ 	.byte	0x00, 0xf5, 0x21, 0x00


	//----- nvinfo : EIATTR_KPARAM_INFO
	.align		4
.L_107:
        /*00a8*/ 	.byte	0x04, 0x17
        /*00aa*/ 	.short	(.L_109 - .L_108)
.L_108:
        /*00ac*/ 	.word	0x00000000
        /*00b0*/ 	.short	0x0000
        /*00b2*/ 	.short	0x0000
        /*00b4*/ 	.byte	0x00, 0xf5, 0x21, 0x00


	//----- nvinfo : EIATTR_SPARSE_MMA_MASK
	.align		4
.L_109:
        /*00b8*/ 	.byte	0x03, 0x50
        /*00ba*/ 	.short	0x0000


	//----- nvinfo : EIATTR_MAXREG_COUNT
	.align		4
        /*00bc*/ 	.byte	0x03, 0x1b
        /*00be*/ 	.short	0x00ff


	//----- nvinfo : EIATTR_MERCURY_ISA_VERSION
	.align		4
        /*00c0*/ 	.byte	0x03, 0x5f
        /*00c2*/ 	.short	0x0101


	//----- nvinfo : EIATTR_VRC_CTA_INIT_COUNT
	.align		4
        /*00c4*/ 	.byte	0x02, 0x4a
	.zero		1
	.zero		1


	//----- nvinfo : EIATTR_EXIT_INSTR_OFFSETS
	.align		4
        /*00c8*/ 	.byte	0x04, 0x1c
        /*00ca*/ 	.short	(.L_111 - .L_110)


	//   ....[0]....
.L_110:
        /*00cc*/ 	.word	0x00000970


	//   ....[1]....
        /*00d0*/ 	.word	0x000009b0


	//   ....[2]....
        /*00d4*/ 	.word	0x00001ae0


	//   ....[3]....
        /*00d8*/ 	.word	0x00001bf0


	//----- nvinfo : EIATTR_CRS_STACK_SIZE
	.align		4
.L_111:
        /*00dc*/ 	.byte	0x04, 0x1e
        /*00de*/ 	.short	(.L_113 - .L_112)
.L_112:
        /*00e0*/ 	.word	0x00000000


	//----- nvinfo : EIATTR_CBANK_PARAM_SIZE
	.align		4
.L_113:
        /*00e4*/ 	.byte	0x03, 0x19
        /*00e6*/ 	.short	0x0058


	//----- nvinfo : EIATTR_PARAM_CBANK
	.align		4
        /*00e8*/ 	.byte	0x04, 0x0a
        /*00ea*/ 	.short	(.L_115 - .L_114)
	.align		4
.L_114:
        /*00ec*/ 	.word	index@(.nv.constant0._ZN2at6native6detail21chunk_cat_cuda_kernelIccEEvPPT0_PT_PlS8_S8_S8_S8_S8_lll)
        /*00f0*/ 	.short	0x0380
        /*00f2*/ 	.short	0x0058


	//----- nvinfo : EIATTR_SW_WAR
	.align		4
.L_115:
        /*00f4*/ 	.byte	0x04, 0x36
        /*00f6*/ 	.short	(.L_117 - .L_116)
.L_116:
        /*00f8*/ 	.word	0x00000008
.L_117:


//--------------------- .nv.info._ZN2at6native6detail51split_with_sizes_copy_out_contiguous_no_cast_kernelEPPcS3_PlS4_S4_ll --------------------------
	.section	.nv.info._ZN2at6native6detail51split_with_sizes_copy_out_contiguous_no_cast_kernelEPPcS3_PlS4_S4_ll,"",@"SHT_CUDA_INFO"
	.sectionflags	@""
	.align	4


	//----- nvinfo : EIATTR_CUDA_API_VERSION
	.align		4
        /*0000*/ 	.byte	0x04, 0x37
        /*0002*/ 	.short	(.L_119 - .L_118)
.L_118:
        /*0004*/ 	.word	0x00000082


	//----- nvinfo : EIATTR_KPARAM_INFO
	.align		4
.L_119:
        /*0008*/ 	.byte	0x04, 0x17
        /*000a*/ 	.short	(.L_121 - .L_120)
.L_120:
        /*000c*/ 	.word	0x00000000
        /*0010*/ 	.short	0x0006
        /*0012*/ 	.short	0x0030
        /*0014*/ 	.byte	0x00, 0xf0, 0x21, 0x00


	//----- nvinfo : EIATTR_KPARAM_INFO
	.align		4
.L_121:
        /*0018*/ 	.byte	0x04, 0x17
        /*001a*/ 	.short	(.L_123 - .L_122)
.L_122:
        /*001c*/ 	.word	0x00000000
        /*0020*/ 	.short	0x0005
        /*0022*/ 	.short	0x0028
        /*0024*/ 	.byte	0x00, 0xf0, 0x21, 0x00


	//----- nvinfo : EIATTR_KPARAM_INFO
	.align		4
.L_123:
        /*0028*/ 	.byte	0x04, 0x17
        /*002a*/ 	.short	(.L_125 - .L_124)
.L_124:
        /*002c*/ 	.word	0x00000000
        /*0030*/ 	.short	0x0004
        /*0032*/ 	.short	0x0020
        /*0034*/ 	.byte	0x00, 0xf5, 0x21, 0x00


	//----- nvinfo : EIATTR_KPARAM_INFO
	.align		4
.L_125:
        /*0038*/ 	.byte	0x04, 0x17
        /*003a*/ 	.short	(.L_127 - .L_126)
.L_126:
        /*003c*/ 	.word	0x00000000
        /*0040*/ 	.short	0x0003
        /*0042*/ 	.short	0x0018
        /*0044*/ 	.byte	0x00, 0xf5, 0x21, 0x00


	//----- nvinfo : EIATTR_KPARAM_INFO
	.align		4
.L_127:
        /*0048*/ 	.byte	0x04, 0x17
        /*004a*/ 	.short	(.L_129 - .L_128)
.L_128:
        /*004c*/ 	.word	0x00000000
        /*0050*/ 	.short	0x0002
        /*0052*/ 	.short	0x0010
        /*0054*/ 	.byte	0x00, 0xf5, 0x21, 0x00


	//----- nvinfo : EIATTR_KPARAM_INFO
	.align		4
.L_129:
        /*0058*/ 	.byte	0x04, 0x17
        /*005a*/ 	.short	(.L_131 - .L_130)
.L_130:
        /*005c*/ 	.word	0x00000000
        /*0060*/ 	.short	0x0001
        /*0062*/ 	.short	0x0008
        /*0064*/ 	.byte	0x00, 0xf5, 0x21, 0x00


	//----- nvinfo : EIATTR_KPARAM_INFO
	.align		4
.L_131:
        /*0068*/ 	.byte	0x04, 0x17
        /*006a*/ 	.short	(.L_133 - .L_132)
.L_132:
        /*006c*/ 	.word	0x00000000
        /*0070*/ 	.short	0x0000
        /*0072*/ 	.short	0x0000
        /*0074*/ 	.byte	0x00, 0xf5, 0x21, 0x00


	//----- nvinfo : EIATTR_SPARSE_MMA_MASK
	.align		4
.L_133:
        /*0078*/ 	.byte	0x03, 0x50
        /*007a*/ 	.short	0x0000


	//----- nvinfo : EIATTR_MAXREG_COUNT
	.align		4
        /*007c*/ 	.byte	0x03, 0x1b
        /*007e*/ 	.short	0x00ff


	//----- nvinfo : EIATTR_MERCURY_ISA_VERSION
	.align		4
        /*0080*/ 	.byte	0x03, 0x5f
        /*0082*/ 	.short	0x0101


	//----- nvinfo : EIATTR_VRC_CTA_INIT_COUNT
	.align		4
        /*0084*/ 	.byte	0x02, 0x4a
	.zero		1
	.zero		1


	//----- nvinfo : EIATTR_EXIT_INSTR_OFFSETS
	.align		4
        /*0088*/ 	.byte	0x04, 0x1c
        /*008a*/ 	.short	(.L_135 - .L_134)


	//   ....[0]....
.L_134:
        /*008c*/ 	.word	0x00000190


	//   ....[1]....
        /*0090*/ 	.word	0x00000c90


	//----- nvinfo : EIATTR_CRS_STACK_SIZE
	.align		4
.L_135:
        /*0094*/ 	.byte	0x04, 0x1e
        /*0096*/ 	.short	(.L_137 - .L_136)
.L_136:
        /*0098*/ 	.word	0x00000000


	//----- nvinfo : EIATTR_CBANK_PARAM_SIZE
	.align		4
.L_137:
        /*009c*/ 	.byte	0x03, 0x19
        /*009e*/ 	.short	0x0038


	//----- nvinfo : EIATTR_PARAM_CBANK
	.align		4
        /*00a0*/ 	.byte	0x04, 0x0a
        /*00a2*/ 	.short	(.L_139 - .L_138)
	.align		4
.L_138:
        /*00a4*/ 	.word	index@(.nv.constant0._ZN2at6native6detail51split_with_sizes_copy_out_contiguous_no_cast_kernelEPPcS3_PlS4_S4_ll)
        /*00a8*/ 	.short	0x0380
        /*00aa*/ 	.short	0x0038


	//----- nvinfo : EIATTR_SW_WAR
	.align		4
.L_139:
        /*00ac*/ 	.byte	0x04, 0x36
        /*00ae*/ 	.short	(.L_141 - .L_140)
.L_140:
        /*00b0*/ 	.word	0x00000008
.L_141:


//--------------------- .nv.callgraph             --------------------------
	.section	.nv.callgraph,"",@"SHT_CUDA_CALLGRAPH"
	.align	4
	.sectionentsize	8
	.align		4
        /*0000*/ 	.word	0x00000000
	.align		4
        /*0004*/ 	.word	0xffffffff
	.align		4
        /*0008*/ 	.word	0x00000000
	.align		4
        /*000c*/ 	.word	0xfffffffe
	.align		4
        /*0010*/ 	.word	0x00000000
	.align		4
        /*0014*/ 	.word	0xfffffffd
	.align		4
        /*0018*/ 	.word	0x00000000
	.align		4
        /*001c*/ 	.word	0xfffffffc


//--------------------- .nv.constant4             --------------------------
	.section	.nv.constant4,"a",@progbits
	.align	8
	.align		8
.nv.constant4:
        /*0000*/ 	.dword	_ZN45_INTERNAL_1bbe769d_14_TensorShape_cu_44b696734cuda3std3__45__cpo5beginE
	.align		8
        /*0008*/ 	.dword	_ZN45_INTERNAL_1bbe769d_14_TensorShape_cu_44b696734cuda3std3__45__cpo3endE
	.align		8
        /*0010*/ 	.dword	_ZN45_INTERNAL_1bbe769d_14_TensorShape_cu_44b696734cuda3std3__45__cpo6cbeginE
	.align		8
        /*0018*/ 	.dword	_ZN45_INTERNAL_1bbe769d_14_TensorShape_cu_44b696734cuda3std3__45__cpo4cendE
	.align		8
        /*0020*/ 	.dword	_ZN45_INTERNAL_1bbe769d_14_TensorShape_cu_44b696734cuda3std3__45__cpo6rbeginE
	.align		8
        /*0028*/ 	.dword	_ZN45_INTERNAL_1bbe769d_14_TensorShape_cu_44b696734cuda3std3__45__cpo4rendE
	.align		8
        /*0030*/ 	.dword	_ZN45_INTERNAL_1bbe769d_14_TensorShape_cu_44b696734cuda3std3__45__cpo7crbeginE
	.align		8
        /*0038*/ 	.dword	_ZN45_INTERNAL_1bbe769d_14_TensorShape_cu_44b696734cuda3std3__45__cpo5crendE
	.align		8
        /*0040*/ 	.dword	_ZN45_INTERNAL_1bbe769d_14_TensorShape_cu_44b696734cuda3std3__447_GLOBAL__N__1bbe769d_14_TensorShape_cu_44b696736ignoreE
	.align		8
        /*0048*/ 	.dword	_ZN45_INTERNAL_1bbe769d_14_TensorShape_cu_44b696734cuda3std3__419piecewise_constructE
	.align		8
        /*0050*/ 	.dword	_ZN45_INTERNAL_1bbe769d_14_TensorShape_cu_44b696734cuda3std3__48in_placeE
	.align		8
        /*0058*/ 	.dword	_ZN45_INTERNAL_1bbe769d_14_TensorShape_cu_44b696734cuda3std3__420unreachable_sentinelE
	.align		8
        /*0060*/ 	.dword	_ZN45_INTERNAL_1bbe769d_14_TensorShape_cu_44b696734cuda3std6ranges3__45__cpo4swapE
	.align		8
        /*0068*/ 	.dword	_ZN45_INTERNAL_1bbe769d_14_TensorShape_cu_44b696734cuda3std6ranges3__45__cpo9iter_moveE
	.align		8
        /*0070*/ 	.dword	_ZN45_INTERNAL_1bbe769d_14_TensorShape_cu_44b696734cuda3std6ranges3__45__cpo5beginE
	.align		8
        /*0078*/ 	.dword	_ZN45_INTERNAL_1bbe769d_14_TensorShape_cu_44b696734cuda3std6ranges3__45__cpo3endE
	.align		8
        /*0080*/ 	.dword	_ZN45_INTERNAL_1bbe769d_14_TensorShape_cu_44b696734cuda3std6ranges3__45__cpo6cbeginE
	.align		8
        /*0088*/ 	.dword	_ZN45_INTERNAL_1bbe769d_14_TensorShape_cu_44b696734cuda3std6ranges3__45__cpo4cendE
	.align		8
        /*0090*/ 	.dword	_ZN45_INTERNAL_1bbe769d_14_TensorShape_cu_44b696734cuda3std6ranges3__45__cpo7advanceE
	.align		8
        /*0098*/ 	.dword	_ZN45_INTERNAL_1bbe769d_14_TensorShape_cu_44b696734cuda3std6ranges3__45__cpo9iter_swapE
	.align		8
        /*00a0*/ 	.dword	_ZN45_INTERNAL_1bbe769d_14_TensorShape_cu_44b696734cuda3std6ranges3__45__cpo4nextE
	.align		8
        /*00a8*/ 	.dword	_ZN45_INTERNAL_1bbe769d_14_TensorShape_cu_44b696734cuda3std6ranges3__45__cpo4prevE
	.align		8
        /*00b0*/ 	.dword	_ZN45_INTERNAL_1bbe769d_14_TensorShape_cu_44b696734cuda3std6ranges3__45__cpo4dataE
	.align		8
        /*00b8*/ 	.dword	_ZN45_INTERNAL_1bbe769d_14_TensorShape_cu_44b696734cuda3std6ranges3__45__cpo5cdataE
	.align		8
        /*00c0*/ 	.dword	_ZN45_INTERNAL_1bbe769d_14_TensorShape_cu_44b696734cuda3std6ranges3__45__cpo4sizeE
	.align		8
        /*00c8*/ 	.dword	_ZN45_INTERNAL_1bbe769d_14_TensorShape_cu_44b696734cuda3std6ranges3__45__cpo5ssizeE
	.align		8
        /*00d0*/ 	.dword	_ZN45_INTERNAL_1bbe769d_14_TensorShape_cu_44b696734cuda3std6ranges3__45__cpo8distanceE
	.align		8
        /*00d8*/ 	.dword	_ZN45_INTERNAL_1bbe769d_14_TensorShape_cu_44b696736thrust24THRUST_300001_SM_1000_NS6system6detail10sequential3seqE


//--------------------- .text._ZN2at6native6detail21chunk_cat_cuda_kernelIfN3c108BFloat16EEEvPPT0_PT_PlSA_SA_SA_SA_SA_lll --------------------------
	.section	.text._ZN2at6native6detail21chunk_cat_cuda_kernelIfN3c108BFloat16EEEvPPT0_PT_PlSA_SA_SA_SA_SA_lll,"ax",@progbits
	.align	128
.text._ZN2at6native6detail21chunk_cat_cuda_kernelIfN3c108BFloat16EEEvPPT0_PT_PlSA_SA_SA_SA_SA_lll:
        .type           _ZN2at6native6detail21chunk_cat_cuda_kernelIfN3c108BFloat16EEEvPPT0_PT_PlSA_SA_SA_SA_SA_lll,@function
        .size           _ZN2at6native6detail21chunk_cat_cuda_kernelIfN3c108BFloat16EEEvPPT0_PT_PlSA_SA_SA_SA_SA_lll,(.L_x_62 - _ZN2at6native6detail21chunk_cat_cuda_kernelIfN3c108BFloat16EEEvPPT0_PT_PlSA_SA_SA_SA_SA_lll)
        .other          _ZN2at6native6detail21chunk_cat_cuda_kernelIfN3c108BFloat16EEEvPPT0_PT_PlSA_SA_SA_SA_SA_lll,@"STO_CUDA_ENTRY STV_DEFAULT"
_ZN2at6native6detail21chunk_cat_cuda_kernelIfN3c108BFloat16EEEvPPT0_PT_PlSA_SA_SA_SA_SA_lll:
[----:B------:R-:W-:Y:S01]  /*0000*/  LDC R1, c[0x0][0x37c] ;  /* 0x0000df00ff017b82 */ /* 0x000fe20000000800 */
[----:B------:R-:W0:Y:S07]  /*0010*/  S2R R5, SR_CTAID.X ;  /* 0x0000000000057919 */ /* 0x000e2e0000002500 */
[----:B------:R-:W0:Y:S01]  /*0020*/  LDC.64 R6, c[0x0][0x390] ;  /* 0x0000e400ff067b82 */ /* 0x000e220000000a00 */
[----:B------:R-:W1:Y:S01]  /*0030*/  LDCU.64 UR18, c[0x0][0x358] ;  /* 0x00006b00ff1277ac */ /* 0x000e620008000a00 */
[----:B------:R-:W2:Y:S01]  /*0040*/  LDCU.128 UR8, c[0x0][0x3b0] ;  /* 0x00007600ff0877ac */ /* 0x000ea20008000c00 */
[----:B------:R-:W3:Y:S05]  /*0050*/  LDCU.128 UR4, c[0x0][0x3a0] ;  /* 0x00007400ff0477ac */ /* 0x000eea0008000c00 */
[----:B------:R-:W4:Y:S01]  /*0060*/  S2UR UR24, SR_CTAID.Y ;  /* 0x00000000001879c3 */ /* 0x000f220000002600 */
[----:B------:R-:W4:Y:S01]  /*0070*/  S2R R11, SR_TID.X ;  /* 0x00000000000b7919 */ /* 0x000f220000002100 */
[----:B------:R-:W0:Y:S02]  /*0080*/  LDCU.64 UR16, c[0x0][0x3d0] ;  /* 0x00007a00ff1077ac */ /* 0x000e240008000a00 */
[----:B0-----:R-:W-:-:S06]  /*0090*/  IMAD.WIDE.U32 R6, R5, 0x8, R6 ;  /* 0x0000000805067825 */ /* 0x001fcc00078e0006 */
[----:B-1----:R-:W2:Y:S02]  /*00a0*/  LDG.E.64 R6, desc[UR18][R6.64] ;  /* 0x0000001206067981 */ /* 0x002ea4000c1e1b00 */
[C---:B--2---:R-:W-:Y:S01]  /*00b0*/  IMAD.SHL.U32 R0, R6.reuse, 0x8, RZ ;  /* 0x0000000806007824 */ /* 0x044fe200078e00ff */
[----:B------:R-:W-:-:S04]  /*00c0*/  SHF.L.U64.HI R2, R6, 0x3, R7 ;  /* 0x0000000306027819 */ /* 0x000fc80000010207 */
[----:B------:R-:W-:-:S04]  /*00d0*/  IADD3 R8, P0, PT, R0, UR8, RZ ;  /* 0x0000000800087c10 */ /* 0x000fc8000ff1e0ff */
[----:B------:R-:W-:Y:S01]  /*00e0*/  IADD3.X R9, PT, PT, R2, UR9, RZ, P0, !PT ;  /* 0x0000000902097c10 */ /* 0x000fe200087fe4ff */
[----:B------:R-:W0:Y:S05]  /*00f0*/  LDCU.64 UR8, c[0x0][0x380] ;  /* 0x00007000ff0877ac */ /* 0x000e2a0008000a00 */
[----:B------:R-:W4:Y:S01]  /*0100*/  LDG.E.64 R8, desc[UR18][R8.64] ;  /* 0x0000001208087981 */ /* 0x000f22000c1e1b00 */
[C---:B---3--:R-:W-:Y:S01]  /*0110*/  IADD3 R18, P0, PT, R0.reuse, UR4, RZ ;  /* 0x0000000400127c10 */ /* 0x048fe2000ff1e0ff */
[----:B------:R-:W1:Y:S01]  /*0120*/  LDCU UR4, c[0x0][0x3d4] ;  /* 0x00007a80ff0477ac */ /* 0x000e620008000800 */
[----:B------:R-:W-:Y:S02]  /*0130*/  IADD3 R16, P1, PT, R0, UR6, RZ ;  /* 0x0000000600107c10 */ /* 0x000fe4000ff3e0ff */
[----:B------:R-:W-:-:S02]  /*0140*/  IADD3.X R19, PT, PT, R2, UR5, RZ, P0, !PT ;  /* 0x0000000502137c10 */ /* 0x000fc400087fe4ff */
[----:B------:R-:W-:-:S03]  /*0150*/  IADD3.X R17, PT, PT, R2, UR7, RZ, P1, !PT ;  /* 0x0000000702117c10 */ /* 0x000fc60008ffe4ff */
[----:B------:R-:W2:Y:S01]  /*0160*/  LDG.E.64 R6, desc[UR18][R18.64] ;  /* 0x0000001212067981 */ /* 0x000ea2000c1e1b00 */
[C---:B------:R-:W-:Y:S02]  /*0170*/  IADD3 R12, P0, PT, R0.reuse, UR10, RZ ;  /* 0x0000000a000c7c10 */ /* 0x040fe4000ff1e0ff */
[----:B0-----:R-:W-:Y:S01]  /*0180*/  IADD3 R14, P1, PT, R0, UR8, RZ ;  /* 0x00000008000e7c10 */ /* 0x001fe2000ff3e0ff */
[----:B------:R-:W3:Y:S01]  /*0190*/  LDG.E.64 R16, desc[UR18][R16.64] ;  /* 0x0000001210107981 */ /* 0x000ee2000c1e1b00 */
[C---:B------:R-:W-:Y:S02]  /*01a0*/  IADD3.X R13, PT, PT, R2.reuse, UR11, RZ, P0, !PT ;  /* 0x0000000b020d7c10 */ /* 0x040fe400087fe4ff */
[----:B------:R-:W-:-:S04]  /*01b0*/  IADD3.X R15, PT, PT, R2, UR9, RZ, P1, !PT ;  /* 0x00000009020f7c10 */ /* 0x000fc80008ffe4ff */
[----:B------:R-:W5:Y:S04]  /*01c0*/  LDG.E.64 R12, desc[UR18][R12.64] ;  /* 0x000000120c0c7981 */ /* 0x000f68000c1e1b00 */
[----:B------:R-:W5:Y:S01]  /*01d0*/  LDG.E.64 R14, desc[UR18][R14.64] ;  /* 0x000000120e0e7981 */ /* 0x000f62000c1e1b00 */
[----:B----4-:R-:W-:Y:S02]  /*01e0*/  IMAD R3, R9, UR24, RZ ;  /* 0x0000001809037c24 */ /* 0x010fe4000f8e02ff */
[----:B------:R-:W-:-:S04]  /*01f0*/  IMAD.WIDE.U32 R22, R8, UR24, RZ ;  /* 0x0000001808167c25 */ /* 0x000fc8000f8e00ff */
[----:B------:R-:W-:Y:S01]  /*0200*/  IMAD.IADD R20, R23, 0x1, R3 ;  /* 0x0000000117147824 */ /* 0x000fe200078e0203 */
[----:B--2---:R-:W-:-:S04]  /*0210*/  IADD3 R10, P1, PT, -R6, R5, RZ ;  /* 0x00000005060a7210 */ /* 0x004fc80007f3e1ff */
[----:B-1----:R-:W-:Y:S02]  /*0220*/  LOP3.LUT R3, R20, UR4, RZ, 0xfc, !PT ;  /* 0x0000000414037c12 */ /* 0x002fe4000f8efcff */
[----:B------:R-:W-:Y:S02]  /*0230*/  LEA R4, P2, R10, R11, 0x7 ;  /* 0x0000000b0a047211 */ /* 0x000fe400078438ff */
[----:B------:R-:W-:Y:S01]  /*0240*/  ISETP.NE.U32.AND P0, PT, R3, RZ, PT ;  /* 0x000000ff0300720c */ /* 0x000fe20003f05070 */
[----:B------:R-:W-:Y:S01]  /*0250*/  IMAD.X R3, RZ, RZ, ~R7, P1 ;  /* 0x000000ffff037224 */ /* 0x000fe200008e0e07 */
[----:B---3--:R-:W-:Y:S02]  /*0260*/  R2UR UR14, R16 ;  /* 0x00000000100e72ca */ /* 0x008fe400000e0000 */
[----:B------:R-:W-:Y:S02]  /*0270*/  R2UR UR15, R17 ;  /* 0x00000000110f72ca */ /* 0x000fe400000e0000 */
[----:B------:R-:W-:-:S07]  /*0280*/  LEA.HI.X R3, R10, RZ, R3, 0x7, P2 ;  /* 0x000000ff0a037211 */ /* 0x000fce00010f3c03 */
[----:B------:R-:W-:Y:S06]  /*0290*/  @P0 BRA `(.L_x_0) ;  /* 0x00000000006c0947 */ /* 0x000fec0003800000 */
[----:B------:R-:W0:Y:S02]  /*02a0*/  LDCU UR5, c[0x0][0x3d0] ;  /* 0x00007a00ff0577ac */ /* 0x000e240008000800 */
[----:B0-----:R-:W0:Y:S01]  /*02b0*/  I2F.U32.RP R10, UR5 ;  /* 0x00000005000a7d06 */ /* 0x001e220008209000 */
[----:B------:R-:W-:-:S07]  /*02c0*/  ISETP.NE.U32.AND P1, PT, RZ, UR5, PT ;  /* 0x00000005ff007c0c */ /* 0x000fce000bf25070 */
[----:B0-----:R-:W0:Y:S02]  /*02d0*/  MUFU.RCP R10, R10 ;  /* 0x0000000a000a7308 */ /* 0x001e240000001000 */
[----:B0-----:R-:W-:-:S06]  /*02e0*/  VIADD R16, R10, 0xffffffe ;  /* 0x0ffffffe0a107836 */ /* 0x001fcc0000000000 */
[----:B------:R0:W1:Y:S02]  /*02f0*/  F2I.FTZ.U32.TRUNC.NTZ R17, R16 ;  /* 0x0000001000117305 */ /* 0x000064000021f000 */
[----:B0-----:R-:W-:Y:S02]  /*0300*/  IMAD.MOV.U32 R16, RZ, RZ, RZ ;  /* 0x000000ffff107224 */ /* 0x001fe400078e00ff */
[----:B-1----:R-:W-:-:S04]  /*0310*/  IMAD.MOV R19, RZ, RZ, -R17 ;  /* 0x000000ffff137224 */ /* 0x002fc800078e0a11 */
[----:B------:R-:W-:-:S04]  /*0320*/  IMAD R19, R19, UR5, RZ ;  /* 0x0000000513137c24 */ /* 0x000fc8000f8e02ff */
[----:B------:R-:W-:Y:S01]  /*0330*/  IMAD.HI.U32 R17, R17, R19, R16 ;  /* 0x0000001311117227 */ /* 0x000fe200078e0010 */
[----:B------:R-:W-:-:S05]  /*0340*/  @!P1 LOP3.LUT R16, RZ, UR5, RZ, 0x33, !PT ;  /* 0x00000005ff109c12 */ /* 0x000fca000f8e33ff */
[----:B------:R-:W-:-:S05]  /*0350*/  IMAD.HI.U32 R17, R17, R22, RZ ;  /* 0x0000001611117227 */ /* 0x000fca00078e00ff */
[----:B------:R-:W-:-:S13]  /*0360*/  R2UR UR4, R17 ;  /* 0x00000000110472ca */ /* 0x000fda00000e0000 */
[----:B------:R-:W-:Y:S02]  /*0370*/  IMAD R17, RZ, RZ, -UR4 ;  /* 0x80000004ff117e24 */ /* 0x000fe4000f8e02ff */
[----:B------:R-:W-:Y:S02]  /*0380*/  IMAD.U32 R10, RZ, RZ, UR4 ;  /* 0x00000004ff0a7e24 */ /* 0x000fe4000f8e00ff */
[----:B------:R-:W-:-:S05]  /*0390*/  IMAD R22, R17, UR5, R22 ;  /* 0x0000000511167c24 */ /* 0x000fca000f8e0216 */
[----:B------:R-:W-:-:S13]  /*03a0*/  ISETP.GE.U32.AND P0, PT, R22, UR5, PT ;  /* 0x0000000516007c0c */ /* 0x000fda000bf06070 */
[----:B------:R-:W-:Y:S02]  /*03b0*/  @P0 VIADD R10, R10, 0x1 ;  /* 0x000000010a0a0836 */ /* 0x000fe40000000000 */
[----:B------:R-:W-:-:S03]  /*03c0*/  @P0 VIADD R22, R22, -UR5 ;  /* 0x8000000516160c36 */ /* 0x000fc60008000000 */
[----:B------:R-:W-:Y:S02]  /*03d0*/  @P0 R2UR UR4, R10 ;  /* 0x000000000a0402ca */ /* 0x000fe400000e0000 */
[----:B------:R-:W-:Y:S01]  /*03e0*/  ISETP.GE.U32.AND P0, PT, R22, UR5, PT ;  /* 0x0000000516007c0c */ /* 0x000fe2000bf06070 */
[----:B------:R-:W-:-:S10]  /*03f0*/  UMOV UR5, URZ ;  /* 0x000000ff00057c82 */ /* 0x000fd40008000000 */
[----:B------:R-:W-:-:S04]  /*0400*/  IMAD.U32 R10, RZ, RZ, UR4 ;  /* 0x00000004ff0a7e24 */ /* 0x000fc8000f8e00ff */
[----:B------:R-:W-:-:S05]  /*0410*/  @P0 VIADD R10, R10, 0x1 ;  /* 0x000000010a0a0836 */ /* 0x000fca0000000000 */
[----:B------:R-:W-:Y:S02]  /*0420*/  @P0 R2UR UR4, R10 ;  /* 0x000000000a0402ca */ /* 0x000fe400000e0000 */
[----:B------:R-:W-:Y:S01]  /*0430*/  @!P1 R2UR UR4, R16 ;  /* 0x00000000100492ca */ /* 0x000fe200000e0000 */
[----:B------:R-:W-:-:S14]  /*0440*/  BRA `(.L_x_1) ;  /* 0x0000000000107947 */ /* 0x000fdc0003800000 */
.L_x_0:
[----:B------:R-:W-:-:S07]  /*0450*/  MOV R10, 0x470 ;  /* 0x00000470000a7802 */ /* 0x000fce0000000f00 */
[----:B-----5:R-:W-:Y:S05]  /*0460*/  CALL.REL.NOINC `($__internal_0_$__cuda_sm20_div_s64) ;  /* 0x0000001400047944 */ /* 0x020fea0003c00000 */
[----:B------:R-:W-:Y:S01]  /*0470*/  UMOV UR4, UR6 ;  /* 0x0000000600047c82 */ /* 0x000fe20008000000 */
[----:B------:R-:W-:-:S05]  /*0480*/  UMOV UR5, UR7 ;  /* 0x0000000700057c82 */ /* 0x000fca0008000000 */
.L_x_1:
[----:B------:R-:W0:Y:S01]  /*0490*/  LDCU.64 UR6, c[0x0][0x398] ;  /* 0x00007300ff0677ac */ /* 0x000e220008000a00 */
[----:B------:R-:W1:Y:S01]  /*04a0*/  LDCU UR12, c[0x0][0x3d4] ;  /* 0x00007a80ff0c77ac */ /* 0x000e620008000800 */
[----:B0-----:R-:W-:-:S04]  /*04b0*/  IADD3 R16, P0, PT, R0, UR6, RZ ;  /* 0x0000000600107c10 */ /* 0x001fc8000ff1e0ff */
[----:B------:R-:W-:Y:S01]  /*04c0*/  IADD3.X R17, PT, PT, R2, UR7, RZ, P0, !PT ;  /* 0x0000000702117c10 */ /* 0x000fe200087fe4ff */
[----:B------:R-:W0:Y:S01]  /*04d0*/  S2UR UR13, SR_CTAID.Z ;  /* 0x00000000000d79c3 */ /* 0x000e220000002700 */
[----:B------:R-:W0:Y:S04]  /*04e0*/  LDCU.64 UR6, c[0x0][0x3c0] ;  /* 0x00007800ff0677ac */ /* 0x000e280008000a00 */
[----:B------:R-:W2:Y:S01]  /*04f0*/  LDG.E.64 R16, desc[UR18][R16.64] ;  /* 0x0000001210107981 */ /* 0x000ea2000c1e1b00 */
[----:B-1----:R-:W-:Y:S01]  /*0500*/  LOP3.LUT R0, R9, UR12, RZ, 0xfc, !PT ;  /* 0x0000000c09007c12 */ /* 0x002fe2000f8efcff */
[----:B------:R-:W-:Y:S01]  /*0510*/  UMOV UR10, UR4 ;  /* 0x00000004000a7c82 */ /* 0x000fe20008000000 */
[----:B------:R-:W-:Y:S02]  /*0520*/  UMOV UR11, UR5 ;  /* 0x00000005000b7c82 */ /* 0x000fe40008000000 */
[----:B------:R-:W-:Y:S01]  /*0530*/  ISETP.NE.U32.AND P0, PT, R0, RZ, PT ;  /* 0x000000ff0000720c */ /* 0x000fe20003f05070 */
[----:B0-----:R-:W-:-:S02]  /*0540*/  UIMAD.WIDE.U32 UR8, UR13, UR6, URZ ;  /* 0x000000060d0872a5 */ /* 0x001fc4000f8e00ff */
[----:B------:R-:W-:Y:S02]  /*0550*/  UIMAD.WIDE.U32 UR10, UR14, UR13, UR10 ;  /* 0x0000000d0e0a72a5 */ /* 0x000fe4000f8e000a */
[----:B------:R-:W-:Y:S02]  /*0560*/  UIMAD UR6, UR15, UR13, URZ ;  /* 0x0000000d0f0672a4 */ /* 0x000fe4000f8e02ff */
[----:B------:R-:W-:Y:S02]  /*0570*/  UIMAD UR13, UR13, UR7, UR9 ;  /* 0x000000070d0d72a4 */ /* 0x000fe4000f8e0209 */
[----:B------:R-:W-:Y:S01]  /*0580*/  UIADD3 UR20, UPT, UPT, UR11, UR6, URZ ;  /* 0x000000060b147290 */ /* 0x000fe2000fffe0ff */
[----:B--2---:R-:W-:Y:S02]  /*0590*/  R2UR UR22, R16 ;  /* 0x00000000101672ca */ /* 0x004fe400000e0000 */
[----:B------:R-:W-:Y:S01]  /*05a0*/  R2UR UR23, R17 ;  /* 0x00000000111772ca */ /* 0x000fe200000e0000 */
[----:B------:R-:W-:-:S14]  /*05b0*/  @P0 BRA `(.L_x_2) ;  /* 0x00000000006c0947 */ /* 0x000fdc0003800000 */
[----:B------:R-:W0:Y:S01]  /*05c0*/  LDCU UR17, c[0x0][0x3d0] ;  /* 0x00007a00ff1177ac */ /* 0x000e220008000800 */
[----:B------:R-:W-:Y:S01]  /*05d0*/  R2UR UR16, R8 ;  /* 0x00000000081072ca */ /* 0x000fe200000e0000 */
[----:B------:R-:W-:Y:S01]  /*05e0*/  UMOV UR6, URZ ;  /* 0x000000ff00067c82 */ /* 0x000fe20008000000 */
[----:B0-----:R-:W0:Y:S01]  /*05f0*/  I2F.U32.RP R0, UR17 ;  /* 0x0000001100007d06 */ /* 0x001e220008209000 */
[----:B------:R-:W-:-:S07]  /*0600*/  UISETP.NE.U32.AND UP2, UPT, UR17, URZ, UPT ;  /* 0x000000ff1100728c */ /* 0x000fce000bf45070 */
[----:B0-----:R-:W0:Y:S02]  /*0610*/  MUFU.RCP R0, R0 ;  /* 0x0000000000007308 */ /* 0x001e240000001000 */
[----:B0-----:R-:W-:-:S06]  /*0620*/  VIADD R2, R0, 0xffffffe ;  /* 0x0ffffffe00027836 */ /* 0x001fcc0000000000 */
[----:B------:R-:W0:Y:S02]  /*0630*/  F2I.FTZ.U32.TRUNC.NTZ R2, R2 ;  /* 0x0000000200027305 */ /* 0x000e24000021f000 */
[----:B0-----:R-:W-:-:S13]  /*0640*/  R2UR UR7, R2 ;  /* 0x00000000020772ca */ /* 0x001fda00000e0000 */
[----:B------:R-:W-:-:S04]  /*0650*/  UIADD3 UR12, UPT, UPT, URZ, -UR7, URZ ;  /* 0x80000007ff0c7290 */ /* 0x000fc8000fffe0ff */
[----:B------:R-:W-:-:S04]  /*0660*/  UIMAD UR12, UR12, UR17, URZ ;  /* 0x000000110c0c72a4 */ /* 0x000fc8000f8e02ff */
[----:B------:R-:W-:-:S04]  /*0670*/  UIMAD.WIDE.U32 UR6, UR7, UR12, UR6 ;  /* 0x0000000c070672a5 */ /* 0x000fc8000f8e0006 */
[----:B------:R-:W-:-:S07]  /*0680*/  UIMAD.WIDE.U32 UR6, UR7, UR16, URZ ;  /* 0x00000010070672a5 */ /* 0x000fce000f8e00ff */
[----:B------:R-:W-:Y:S01]  /*0690*/  UMOV UR6, UR7 ;  /* 0x0000000700067c82 */ /* 0x000fe20008000000 */
[----:B------:R-:W-:Y:S01]  /*06a0*/  UMOV UR7, URZ ;  /* 0x000000ff00077c82 */ /* 0x000fe20008000000 */
[----:B------:R-:W-:-:S04]  /*06b0*/  IMAD R17, RZ, RZ, -UR6 ;  /* 0x80000006ff117e24 */ /* 0x000fc8000f8e02ff */
[----:B------:R-:W-:-:S05]  /*06c0*/  IMAD R0, R17, UR17, R8 ;  /* 0x0000001111007c24 */ /* 0x000fca000f8e0208 */
[----:B------:R-:W-:-:S13]  /*06d0*/  ISETP.GE.U32.AND P0, PT, R0, UR17, PT ;  /* 0x0000001100007c0c */ /* 0x000fda000bf06070 */
[----:B------:R-:W-:Y:S01]  /*06e0*/  VOTEU.ANY UP0, P0 ;  /* 0x0000000000ff7886 */ /* 0x000fe20000000100 */
[----:B------:R-:W-:-:S04]  /*06f0*/  PLOP3.LUT P0, PT, PT, PT, UP0, 0x80, 0x8 ;  /* 0x000000000008781c */ /* 0x000fc80003f0f008 */
[----:B------:R-:W-:-:S09]  /*0700*/  @UP0 UIADD3 UR6, UPT, UPT, UR6, 0x1, URZ ;  /* 0x0000000106060890 */ /* 0x000fd2000fffe0ff */
[----:B------:R-:W-:-:S05]  /*0710*/  @P0 VIADD R0, R0, -UR17 ;  /* 0x8000001100000c36 */ /* 0x000fca0008000000 */
[----:B------:R-:W-:-:S13]  /*0720*/  ISETP.GE.U32.AND P0, PT, R0, UR17, PT ;  /* 0x0000001100007c0c */ /* 0x000fda000bf06070 */
[----:B------:R-:W-:-:S05]  /*0730*/  VOTEU.ANY UP1, P0 ;  /* 0x0000000000ff7886 */ /* 0x000fca0000020100 */
[----:B------:R-:W-:Y:S02]  /*0740*/  @UP1 UIADD3 UR6, UPT, UPT, UR6, 0x1, URZ ;  /* 0x0000000106061890 */ /* 0x000fe4000fffe0ff */
[----:B------:R-:W-:Y:S01]  /*0750*/  @!UP2 ULOP3.LUT UR6, URZ, UR17, URZ, 0x33, !UPT ;  /* 0x00000011ff06a292 */ /* 0x000fe2000f8e33ff */
[----:B------:R-:W-:Y:S11]  /*0760*/  BRA `(.L_x_3) ;  /* 0x0000000000107947 */ /* 0x000ff60003800000 */
.L_x_2:
[----:B------:R-:W-:Y:S01]  /*0770*/  IMAD.MOV.U32 R22, RZ, RZ, R8 ;  /* 0x000000ffff167224 */ /* 0x000fe200078e0008 */
[----:B------:R-:W-:Y:S01]  /*0780*/  MOV R10, 0x7b0 ;  /* 0x000007b0000a7802 */ /* 0x000fe20000000f00 */
[----:B------:R-:W-:-:S07]  /*0790*/  IMAD.MOV.U32 R20, RZ, RZ, R9 ;  /* 0x000000ffff147224 */ /* 0x000fce00078e0009 */
[----:B-----5:R-:W-:Y:S05]  /*07a0*/  CALL.REL.NOINC `($__internal_0_$__cuda_sm20_div_s64) ;  /* 0x0000001000347944 */ /* 0x020fea0003c00000 */
.L_x_3:
[----:B------:R-:W-:Y:S01]  /*07b0*/  UIADD3 UR4, UP0, UPT, UR14, -UR4, URZ ;  /* 0x800000040e047290 */ /* 0x000fe2000ff1e0ff */
[----:B------:R-:W-:Y:S01]  /*07c0*/  BSSY.RECONVERGENT B0, `(.L_x_4) ;  /* 0x00000a1000007945 */ /* 0x000fe20003800200 */
[----:B------:R-:W0:Y:S01]  /*07d0*/  LDCU.64 UR16, c[0x0][0x388] ;  /* 0x00007100ff1077ac */ /* 0x000e220008000a00 */
[--C-:B------:R-:W-:Y:S01]  /*07e0*/  SHF.R.U64 R2, R8, 0x2, R9.reuse ;  /* 0x0000000208027819 */ /* 0x100fe20000001209 */
[C---:B-----5:R-:W-:Y:S01]  /*07f0*/  IMAD.SHL.U32 R10, R12.reuse, 0x80, RZ ;  /* 0x000000800c0a7824 */ /* 0x060fe200078e00ff */
[----:B------:R-:W-:Y:S01]  /*0800*/  SHF.R.U32.HI R0, RZ, 0x2, R9 ;  /* 0x00000002ff007819 */ /* 0x000fe20000011609 */
[----:B------:R-:W-:Y:S01]  /*0810*/  UIADD3.X UR5, UPT, UPT, UR15, ~UR5, URZ, UP0, !UPT ;  /* 0x800000050f057290 */ /* 0x000fe200087fe4ff */
[----:B------:R-:W-:Y:S01]  /*0820*/  SHF.L.U64.HI R9, R12, 0x7, R13 ;  /* 0x000000070c097819 */ /* 0x000fe2000001020d */
[----:B------:R-:W-:Y:S01]  /*0830*/  UISETP.GT.U32.AND UP0, UPT, UR4, URZ, UPT ;  /* 0x000000ff0400728c */ /* 0x000fe2000bf04070 */
[----:B------:R-:W1:Y:S03]  /*0840*/  LDCU.64 UR14, c[0x0][0x3c8] ;  /* 0x00007900ff0e77ac */ /* 0x000e660008000a00 */
[----:B------:R-:W-:Y:S01]  /*0850*/  UISETP.GT.AND.EX UP0, UPT, UR5, URZ, UPT, UP0 ;  /* 0x000000ff0500728c */ /* 0x000fe2000bf04300 */
[----:B------:R-:W-:-:S03]  /*0860*/  UMOV UR12, UR8 ;  /* 0x00000008000c7c82 */ /* 0x000fc60008000000 */
[----:B------:R-:W-:Y:S02]  /*0870*/  USEL UR4, UR4, URZ, UP0 ;  /* 0x000000ff04047287 */ /* 0x000fe40008000000 */
[----:B------:R-:W-:Y:S02]  /*0880*/  USEL UR5, UR5, URZ, UP0 ;  /* 0x000000ff05057287 */ /* 0x000fe40008000000 */
[----:B------:R-:W-:-:S04]  /*0890*/  UISETP.LT.U32.AND UP0, UPT, UR4, UR6, UPT ;  /* 0x000000060400728c */ /* 0x000fc8000bf01070 */
[----:B------:R-:W-:-:S04]  /*08a0*/  UISETP.LT.AND.EX UP0, UPT, UR5, UR7, UPT, UP0 ;  /* 0x000000070500728c */ /* 0x000fc8000bf01300 */
[----:B------:R-:W-:Y:S02]  /*08b0*/  USEL UR4, UR4, UR6, UP0 ;  /* 0x0000000604047287 */ /* 0x000fe40008000000 */
[----:B------:R-:W-:-:S04]  /*08c0*/  USEL UR6, UR5, UR7, UP0 ;  /* 0x0000000705067287 */ /* 0x000fc80008000000 */
[----:B------:R-:W-:Y:S02]  /*08d0*/  USHF.R.U64 UR21, UR4, 0x1, UR6 ;  /* 0x0000000104157899 */ /* 0x000fe40008001206 */
[----:B-1----:R-:W-:Y:S02]  /*08e0*/  UIMAD.WIDE.U32 UR4, UR24, UR14, UR12 ;  /* 0x0000000e180472a5 */ /* 0x002fe4000f8e000c */
[----:B------:R-:W-:Y:S02]  /*08f0*/  USHF.R.U32.HI UR12, URZ, 0x1, UR6 ;  /* 0x00000001ff0c7899 */ /* 0x000fe40008011606 */
[----:B------:R-:W-:Y:S01]  /*0900*/  ISETP.GE.U32.AND P0, PT, R4, UR21, PT ;  /* 0x0000001504007c0c */ /* 0x000fe2000bf06070 */
[----:B------:R-:W-:Y:S02]  /*0910*/  UIMAD UR7, UR24, UR15, UR5 ;  /* 0x0000000f180772a4 */ /* 0x000fe4000f8e0205 */
[----:B0-----:R-:W-:Y:S01]  /*0920*/  UIADD3 UR6, UP0, UP1, UR4, UR16, UR22 ;  /* 0x0000001004067290 */ /* 0x001fe2000f91e016 */
[----:B------:R-:W-:-:S03]  /*0930*/  ISETP.GE.AND.EX P0, PT, R3, UR12, PT, P0 ;  /* 0x0000000c03007c0c */ /* 0x000fc6000bf06300 */
[----:B------:R-:W-:-:S10]  /*0940*/  UIADD3.X UR7, UPT, UPT, UR7, UR17, UR23, UP0, UP1 ;  /* 0x0000001107077290 */ /* 0x000fd400087e2417 */
[----:B------:R-:W-:Y:S05]  /*0950*/  @P0 BRA `(.L_x_5) ;  /* 0x00000008001c0947 */ /* 0x000fea0003800000 */
[C---:B------:R-:W-:Y:S01]  /*0960*/  IMAD.SHL.U32 R8, R6.reuse, 0x80, RZ ;  /* 0x0000008006087824 */ /* 0x040fe200078e00ff */
[C---:B------:R-:W-:Y:S01]  /*0970*/  LEA R16, P0, R5.reuse, R10, 0x7 ;  /* 0x0000000a05107211 */ /* 0x040fe200078038ff */
[----:B------:R-:W-:Y:S01]  /*0980*/  BSSY.RECONVERGENT B1, `(.L_x_6) ;  /* 0x000002b000017945 */ /* 0x000fe20003800200 */
[----:B------:R-:W-:Y:S01]  /*0990*/  SHF.L.U64.HI R6, R6, 0x7, R7 ;  /* 0x0000000706067819 */ /* 0x000fe20000010207 */
[----:B------:R-:W-:Y:S01]  /*09a0*/  IMAD.U32 R7, RZ, RZ, UR12 ;  /* 0x0000000cff077e24 */ /* 0x000fe2000f8e00ff */
[----:B------:R-:W-:Y:S02]  /*09b0*/  IADD3 R11, P1, P2, -R8, R16, R11 ;  /* 0x00000010080b7210 */ /* 0x000fe40007a3e10b */
[----:B------:R-:W-:Y:S02]  /*09c0*/  LEA.HI.X R5, R5, R9, RZ, 0x7, P0 ;  /* 0x0000000905057211 */ /* 0x000fe400000f3cff */
[----:B------:R-:W-:Y:S02]  /*09d0*/  ISETP.GE.U32.AND P0, PT, R11, UR21, PT ;  /* 0x000000150b007c0c */ /* 0x000fe4000bf06070 */
[----:B------:R-:W-:-:S02]  /*09e0*/  IADD3.X R8, PT, PT, ~R6, R5, RZ, P1, P2 ;  /* 0x0000000506087210 */ /* 0x000fc40000fe45ff */
[----:B------:R-:W-:Y:S02]  /*09f0*/  ISETP.LT.U32.AND P1, PT, R11, UR21, PT ;  /* 0x000000150b007c0c */ /* 0x000fe4000bf21070 */
[C---:B------:R-:W-:Y:S02]  /*0a00*/  ISETP.GE.AND.EX P0, PT, R8.reuse, UR12, PT, P0 ;  /* 0x0000000c08007c0c */ /* 0x040fe4000bf06300 */
[----:B------:R-:W-:Y:S02]  /*0a10*/  ISETP.GT.AND.EX P1, PT, R7, R8, PT, P1 ;  /* 0x000000080700720c */ /* 0x000fe40003f24310 */
[----:B------:R-:W-:Y:S02]  /*0a20*/  SEL R5, RZ, 0x1, P0 ;  /* 0x00000001ff057807 */ /* 0x000fe40000000000 */
[----:B------:R-:W-:Y:S02]  /*0a30*/  SEL R6, R11, UR21, !P1 ;  /* 0x000000150b067c07 */ /* 0x000fe4000c800000 */
[----:B------:R-:W-:-:S02]  /*0a40*/  SEL R7, R8, UR12, !P1 ;  /* 0x0000000c08077c07 */ /* 0x000fc4000c800000 */
[----:B------:R-:W-:-:S04]  /*0a50*/  IADD3 R16, P0, P1, R6, -R11, -R5 ;  /* 0x8000000b06107210 */ /* 0x000fc8000791e805 */
[----:B------:R-:W-:-:S04]  /*0a60*/  IADD3.X R8, PT, PT, R7, -0x1, ~R8, P0, P1 ;  /* 0xffffffff07087810 */ /* 0x000fc800007e2c08 */
[----:B------:R-:W-:-:S04]  /*0a70*/  LOP3.LUT R6, R8, R9, RZ, 0xfc, !PT ;  /* 0x0000000908067212 */ /* 0x000fc800078efcff */
[----:B------:R-:W-:-:S13]  /*0a80*/  ISETP.NE.U32.AND P0, PT, R6, RZ, PT ;  /* 0x000000ff0600720c */ /* 0x000fda0003f05070 */
[----:B------:R-:W-:Y:S05]  /*0a90*/  @P0 BRA `(.L_x_7) ;  /* 0x0000000000500947 */ /* 0x000fea0003800000 */
[----:B------:R-:W0:Y:S01]  /*0aa0*/  I2F.U32.RP R8, R10 ;  /* 0x0000000a00087306 */ /* 0x000e220000209000 */
[----:B------:R-:W-:-:S07]  /*0ab0*/  ISETP.NE.U32.AND P2, PT, R10, RZ, PT ;  /* 0x000000ff0a00720c */ /* 0x000fce0003f45070 */
[----:B0-----:R-:W0:Y:S02]  /*0ac0*/  MUFU.RCP R8, R8 ;  /* 0x0000000800087308 */ /* 0x001e240000001000 */
[----:B0-----:R-:W-:-:S06]  /*0ad0*/  VIADD R6, R8, 0xffffffe ;  /* 0x0ffffffe08067836 */ /* 0x001fcc0000000000 */
[----:B------:R0:W1:Y:S02]  /*0ae0*/  F2I.FTZ.U32.TRUNC.NTZ R7, R6 ;  /* 0x0000000600077305 */ /* 0x000064000021f000 */
[----:B0-----:R-:W-:Y:S02]  /*0af0*/  IMAD.MOV.U32 R6, RZ, RZ, RZ ;  /* 0x000000ffff067224 */ /* 0x001fe400078e00ff */
[----:B-1----:R-:W-:-:S04]  /*0b00*/  IMAD.MOV R11, RZ, RZ, -R7 ;  /* 0x000000ffff0b7224 */ /* 0x002fc800078e0a07 */
[----:B------:R-:W-:-:S04]  /*0b10*/  IMAD R11, R11, R10, RZ ;  /* 0x0000000a0b0b7224 */ /* 0x000fc800078e02ff */
[----:B------:R-:W-:-:S06]  /*0b20*/  IMAD.HI.U32 R7, R7, R11, R6 ;  /* 0x0000000b07077227 */ /* 0x000fcc00078e0006 */
[----:B------:R-:W-:-:S04]  /*0b30*/  IMAD.HI.U32 R6, R7, R16, RZ ;  /* 0x0000001007067227 */ /* 0x000fc800078e00ff */
[----:B------:R-:W-:-:S04]  /*0b40*/  IMAD.MOV R7, RZ, RZ, -R6 ;  /* 0x000000ffff077224 */ /* 0x000fc800078e0a06 */
[----:B------:R-:W-:-:S05]  /*0b50*/  IMAD R7, R10, R7, R16 ;  /* 0x000000070a077224 */ /* 0x000fca00078e0210 */
[----:B------:R-:W-:-:S13]  /*0b60*/  ISETP.GE.U32.AND P0, PT, R7, R10, PT ;  /* 0x0000000a0700720c */ /* 0x000fda0003f06070 */
[----:B------:R-:W-:Y:S02]  /*0b70*/  @P0 IMAD.IADD R7, R7, 0x1, -R10 ;  /* 0x0000000107070824 */ /* 0x000fe400078e0a0a */
[----:B------:R-:W-:-:S03]  /*0b80*/  @P0 VIADD R6, R6, 0x1 ;  /* 0x0000000106060836 */ /* 0x000fc60000000000 */
[----:B------:R-:W-:Y:S01]  /*0b90*/  ISETP.GE.U32.AND P1, PT, R7, R10, PT ;  /* 0x0000000a0700720c */ /* 0x000fe20003f26070 */
[----:B------:R-:W-:-:S12]  /*0ba0*/  IMAD.MOV.U32 R7, RZ, RZ, RZ ;  /* 0x000000ffff077224 */ /* 0x000fd800078e00ff */
[----:B------:R-:W-:Y:S01]  /*0bb0*/  @P1 VIADD R6, R6, 0x1 ;  /* 0x0000000106061836 */ /* 0x000fe20000000000 */
[----:B------:R-:W-:Y:S01]  /*0bc0*/  @!P2 LOP3.LUT R6, RZ, R10, RZ, 0x33, !PT ;  /* 0x0000000aff06a212 */ /* 0x000fe200078e33ff */
[----:B------:R-:W-:Y:S06]  /*0bd0*/  BRA `(.L_x_8) ;  /* 0x0000000000147947 */ /* 0x000fec0003800000 */
.L_x_7:
[----:B------:R-:W-:Y:S01]  /*0be0*/  IMAD.MOV.U32 R7, RZ, RZ, R16 ;  /* 0x000000ffff077224 */ /* 0x000fe200078e0010 */
[----:B------:R-:W-:-:S07]  /*0bf0*/  MOV R6, 0xc10 ;  /* 0x00000c1000067802 */ /* 0x000fce0000000f00 */
[----:B------:R-:W-:Y:S05]  /*0c00*/  CALL.REL.NOINC `($__internal_1_$__cuda_sm20_div_u64) ;  /* 0x0000001000747944 */ /* 0x000fea0003c00000 */
[----:B------:R-:W-:Y:S02]  /*0c10*/  IMAD.MOV.U32 R6, RZ, RZ, R8 ;  /* 0x000000ffff067224 */ /* 0x000fe400078e0008 */
[----:B------:R-:W-:-:S07]  /*0c20*/  IMAD.MOV.U32 R7, RZ, RZ, R11 ;  /* 0x000000ffff077224 */ /* 0x000fce00078e000b */
.L_x_8:
[----:B------:R-:W-:Y:S05]  /*0c30*/  BSYNC.RECONVERGENT B1 ;  /* 0x0000000000017941 */ /* 0x000fea0003800200 */
.L_x_6:
[----:B------:R-:W-:Y:S01]  /*0c40*/  IADD3 R5, P0, PT, R6, R5, RZ ;  /* 0x0000000506057210 */ /* 0x000fe20007f1e0ff */
[----:B------:R-:W-:Y:S03]  /*0c50*/  BSSY.RECONVERGENT B1, `(.L_x_9) ;  /* 0x000002d000017945 */ /* 0x000fe60003800200 */
[C---:B------:R-:W-:Y:S01]  /*0c60*/  LOP3.LUT R8, R5.reuse, 0x3, RZ, 0xc0, !PT ;  /* 0x0000000305087812 */ /* 0x040fe200078ec0ff */
[----:B------:R-:W-:Y:S01]  /*0c70*/  IMAD.X R6, RZ, RZ, R7, P0 ;  /* 0x000000ffff067224 */ /* 0x000fe200000e0607 */
[----:B------:R-:W-:Y:S02]  /*0c80*/  ISETP.GE.U32.AND P0, PT, R5, 0x3, PT ;  /* 0x000000030500780c */ /* 0x000fe40003f06070 */
[----:B------:R-:W-:Y:S02]  /*0c90*/  ISETP.NE.U32.AND P1, PT, R8, 0x3, PT ;  /* 0x000000030800780c */ /* 0x000fe40003f25070 */
[----:B------:R-:W-:-:S02]  /*0ca0*/  ISETP.GE.U32.AND.EX P0, PT, R6, RZ, PT, P0 ;  /* 0x000000ff0600720c */ /* 0x000fc40003f06100 */
[----:B------:R-:W-:-:S13]  /*0cb0*/  ISETP.NE.AND.EX P1, PT, RZ, RZ, PT, P1 ;  /* 0x000000ffff00720c */ /* 0x000fda0003f25310 */
[----:B------:R-:W-:Y:S05]  /*0cc0*/  @!P1 BRA `(.L_x_10) ;  /* 0x0000000000949947 */ /* 0x000fea0003800000 */
[----:B------:R-:W0:Y:S01]  /*0cd0*/  LDCU.64 UR14, c[0x0][0x3c8] ;  /* 0x00007900ff0e77ac */ /* 0x000e220008000a00 */
[----:B------:R-:W-:Y:S01]  /*0ce0*/  LEA R17, P3, R4, UR10, 0x1 ;  /* 0x0000000a04117c11 */ /* 0x000fe2000f8608ff */
[----:B------:R-:W-:Y:S01]  /*0cf0*/  VIADD R8, R5, 0x1 ;  /* 0x0000000105087836 */ /* 0x000fe20000000000 */
[----:B------:R-:W-:Y:S01]  /*0d00*/  SHF.L.U64.HI R23, R12, 0x9, R13 ;  /* 0x000000090c177819 */ /* 0x000fe2000001020d */
[----:B------:R-:W1:Y:S01]  /*0d10*/  LDCU.64 UR16, c[0x0][0x388] ;  /* 0x00007100ff1077ac */ /* 0x000e620008000a00 */
[----:B------:R-:W-:Y:S01]  /*0d20*/  LEA.HI.X R5, R4, UR20, R3, 0x1, P3 ;  /* 0x0000001404057c11 */ /* 0x000fe200098f0c03 */
[----:B------:R-:W-:Y:S01]  /*0d30*/  IMAD.MOV.U32 R11, RZ, RZ, RZ ;  /* 0x000000ffff0b7224 */ /* 0x000fe200078e00ff */
[----:B------:R-:W-:Y:S02]  /*0d40*/  SHF.L.U64.HI R21, R12, 0x8, R13 ;  /* 0x000000080c157819 */ /* 0x000fe4000001020d */
[----:B------:R-:W-:Y:S01]  /*0d50*/  LOP3.LUT R8, R8, 0x3, RZ, 0xc0, !PT ;  /* 0x0000000308087812 */ /* 0x000fe200078ec0ff */
[----:B0-----:R-:W-:-:S04]  /*0d60*/  UIMAD.WIDE.U32 UR4, UR24, UR14, UR22 ;  /* 0x0000000e180472a5 */ /* 0x001fc8000f8e0016 */
[----:B------:R-:W-:Y:S02]  /*0d70*/  UIADD3 UR14, UP0, UPT, UR8, UR4, URZ ;  /* 0x00000004080e7290 */ /* 0x000fe4000ff1e0ff */
[----:B------:R-:W-:-:S04]  /*0d80*/  UIMAD UR4, UR24, UR15, UR5 ;  /* 0x0000000f180472a4 */ /* 0x000fc8000f8e0205 */
[----:B------:R-:W-:Y:S01]  /*0d90*/  UIADD3.X UR4, UPT, UPT, UR4, UR13, URZ, UP0, !UPT ;  /* 0x0000000d04047290 */ /* 0x000fe200087fe4ff */
[----:B------:R-:W-:-:S04]  /*0da0*/  LEA R19, P1, R4, UR14, 0x2 ;  /* 0x0000000e04137c11 */ /* 0x000fc8000f8210ff */
[----:B-1----:R-:W-:Y:S02]  /*0db0*/  IADD3 R19, P2, PT, R19, UR16, RZ ;  /* 0x0000001013137c10 */ /* 0x002fe4000ff5e0ff */
[----:B------:R-:W-:Y:S02]  /*0dc0*/  LEA.HI.X R18, R4, UR4, R3, 0x2, P1 ;  /* 0x0000000404127c11 */ /* 0x000fe400088f1403 */
[----:B------:R-:W-:Y:S02]  /*0dd0*/  IADD3 R17, P1, PT, R14, R17, RZ ;  /* 0x000000110e117210 */ /* 0x000fe40007f3e0ff */
[----:B------:R-:W-:-:S03]  /*0de0*/  IADD3.X R18, PT, PT, R18, UR17, RZ, P2, !PT ;  /* 0x0000001112127c10 */ /* 0x000fc600097fe4ff */
[----:B------:R-:W-:-:S08]  /*0df0*/  IMAD.X R16, R15, 0x1, R5, P1 ;  /* 0x000000010f107824 */ /* 0x000fd000008e0605 */
.L_x_11:
[----:B0-----:R-:W-:Y:S02]  /*0e00*/  IMAD.MOV.U32 R6, RZ, RZ, R17 ;  /* 0x000000ffff067224 */ /* 0x001fe400078e0011 */
[----:B------:R-:W-:-:S05]  /*0e10*/  IMAD.MOV.U32 R7, RZ, RZ, R16 ;  /* 0x000000ffff077224 */ /* 0x000fca00078e0010 */
[----:B------:R0:W2:Y:S01]  /*0e20*/  LD.E.U16 R5, desc[UR18][R6.64] ;  /* 0x0000001206057980 */ /* 0x0000a2000c101500 */
[----:B------:R-:W-:Y:S02]  /*0e30*/  IADD3 R8, P1, PT, R8, -0x1, RZ ;  /* 0xffffffff08087810 */ /* 0x000fe40007f3e0ff */
[----:B------:R-:W-:Y:S02]  /*0e40*/  IADD3 R4, P2, PT, R10, R4, RZ ;  /* 0x000000040a047210 */ /* 0x000fe40007f5e0ff */
[----:B------:R-:W-:Y:S02]  /*0e50*/  IADD3.X R11, PT, PT, R11, -0x1, RZ, P1, !PT ;  /* 0xffffffff0b0b7810 */ /* 0x000fe40000ffe4ff */
[----:B------:R-:W-:Y:S01]  /*0e60*/  ISETP.NE.U32.AND P1, PT, R8, RZ, PT ;  /* 0x000000ff0800720c */ /* 0x000fe20003f25070 */
[----:B------:R-:W-:Y:S01]  /*0e70*/  IMAD.X R3, R9, 0x1, R3, P2 ;  /* 0x0000000109037824 */ /* 0x000fe200010e0603 */
[C---:B------:R-:W-:Y:S01]  /*0e80*/  LEA R17, P4, R12.reuse, R17, 0x8 ;  /* 0x000000110c117211 */ /* 0x040fe200078840ff */
[----:B0-----:R-:W-:Y:S01]  /*0e90*/  IMAD.MOV.U32 R6, RZ, RZ, R19 ;  /* 0x000000ffff067224 */ /* 0x001fe200078e0013 */
[----:B------:R-:W-:Y:S01]  /*0ea0*/  ISETP.NE.AND.EX P1, PT, R11, RZ, PT, P1 ;  /* 0x000000ff0b00720c */ /* 0x000fe20003f25310 */
[----:B------:R-:W-:Y:S01]  /*0eb0*/  IMAD.MOV.U32 R7, RZ, RZ, R18 ;  /* 0x000000ffff077224 */ /* 0x000fe200078e0012 */
[----:B------:R-:W-:Y:S01]  /*0ec0*/  LEA R19, P3, R12, R19, 0x9 ;  /* 0x000000130c137211 */ /* 0x000fe200078648ff */
[----:B------:R-:W-:-:S04]  /*0ed0*/  IMAD.X R16, R16, 0x1, R21, P4 ;  /* 0x0000000110107824 */ /* 0x000fc800020e0615 */
[----:B------:R-:W-:Y:S02]  /*0ee0*/  IMAD.X R18, R18, 0x1, R23, P3 ;  /* 0x0000000112127824 */ /* 0x000fe400018e0617 */
[----:B--2---:R-:W-:-:S05]  /*0ef0*/  IMAD.U32 R5, R5, 0x10000, RZ ;  /* 0x0001000005057824 */ /* 0x004fca00078e00ff */
[----:B------:R0:W-:Y:S01]  /*0f00*/  STG.E desc[UR18][R6.64], R5 ;  /* 0x0000000506007986 */ /* 0x0001e2000c101912 */
[----:B------:R-:W-:Y:S05]  /*0f10*/  @P1 BRA `(.L_x_11) ;  /* 0xfffffffc00b81947 */ /* 0x000fea000383ffff */
.L_x_10:
[----:B------:R-:W-:Y:S05]  /*0f20*/  BSYNC.RECONVERGENT B1 ;  /* 0x0000000000017941 */ /* 0x000fea0003800200 */
.L_x_9:
[----:B------:R-:W-:Y:S05]  /*0f30*/  @!P0 BRA `(.L_x_5) ;  /* 0x0000000000a48947 */ /* 0x000fea0003800000 */
[----:B------:R-:W-:Y:S01]  /*0f40*/  IADD3 R23, P0, PT, R14, UR10, RZ ;  /* 0x0000000a0e177c10 */ /* 0x000fe2000ff1e0ff */
[C---:B0-----:R-:W-:Y:S01]  /*0f50*/  IMAD.SHL.U32 R5, R10.reuse, 0x2, RZ ;  /* 0x000000020a057824 */ /* 0x041fe200078e00ff */
[C-C-:B------:R-:W-:Y:S01]  /*0f60*/  SHF.L.U64.HI R11, R10.reuse, 0x1, R9.reuse ;  /* 0x000000010a0b7819 */ /* 0x140fe20000010209 */
[C---:B------:R-:W-:Y:S01]  /*0f70*/  IMAD.SHL.U32 R27, R10.reuse, 0x4, RZ ;  /* 0x000000040a1b7824 */ /* 0x040fe200078e00ff */
[----:B------:R-:W-:Y:S02]  /*0f80*/  IADD3.X R8, PT, PT, R15, UR20, RZ, P0, !PT ;  /* 0x000000140f087c10 */ /* 0x000fe400087fe4ff */
[----:B------:R-:W-:-:S07]  /*0f90*/  SHF.L.U64.HI R29, R10, 0x2, R9 ;  /* 0x000000020a1d7819 */ /* 0x000fce0000010209 */
.L_x_12:
[----:B--2---:R-:W-:-:S04]  /*0fa0*/  LEA R20, P0, R4, R23, 0x1 ;  /* 0x0000001704147211 */ /* 0x004fc800078008ff */
[----:B------:R-:W-:-:S05]  /*0fb0*/  LEA.HI.X R21, R4, R8, R3, 0x1, P0 ;  /* 0x0000000804157211 */ /* 0x000fca00000f0c03 */
[----:B------:R-:W2:Y:S01]  /*0fc0*/  LD.E.U16 R16, desc[UR18][R20.64] ;  /* 0x0000001214107980 */ /* 0x000ea2000c101500 */
[C---:B------:R-:W-:Y:S02]  /*0fd0*/  LEA R6, P0, R4.reuse, UR6, 0x2 ;  /* 0x0000000604067c11 */ /* 0x040fe4000f8010ff */
[----:B------:R-:W-:Y:S02]  /*0fe0*/  IADD3 R14, P1, PT, R5, R20, RZ ;  /* 0x00000014050e7210 */ /* 0x000fe40007f3e0ff */
[----:B------:R-:W-:-:S03]  /*0ff0*/  LEA.HI.X R7, R4, UR7, R3, 0x2, P0 ;  /* 0x0000000704077c11 */ /* 0x000fc600080f1403 */
[----:B------:R-:W-:Y:S02]  /*1000*/  IMAD.X R15, R11, 0x1, R21, P1 ;  /* 0x000000010b0f7824 */ /* 0x000fe400008e0615 */
[----:B--2---:R-:W-:-:S05]  /*1010*/  IMAD.U32 R22, R16, 0x10000, RZ ;  /* 0x0001000010167824 */ /* 0x004fca00078e00ff */
[----:B------:R0:W-:Y:S04]  /*1020*/  STG.E desc[UR18][R6.64], R22 ;  /* 0x0000001606007986 */ /* 0x0001e8000c101912 */
[----:B------:R-:W2:Y:S01]  /*1030*/  LD.E.U16 R24, desc[UR18][R14.64] ;  /* 0x000000120e187980 */ /* 0x000ea2000c101500 */
[----:B------:R-:W-:Y:S02]  /*1040*/  IADD3 R16, P0, PT, R27, R6, RZ ;  /* 0x000000061b107210 */ /* 0x000fe40007f1e0ff */
[----:B------:R-:W-:-:S03]  /*1050*/  IADD3 R18, P1, PT, R14, R5, RZ ;  /* 0x000000050e127210 */ /* 0x000fc60007f3e0ff */
[----:B------:R-:W-:Y:S02]  /*1060*/  IMAD.X R17, R29, 0x1, R7, P0 ;  /* 0x000000011d117824 */ /* 0x000fe400000e0607 */
        /* <DEDUP_REMOVED lines=10> */
[----:B------:R-:W1:Y:S01]  /*1110*/  LD.E.U16 R24, desc[UR18][R24.64] ;  /* 0x0000001218187980 */ /* 0x000e62000c101500 */
[----:B0-----:R-:W-:-:S05]  /*1120*/  IADD3 R6, P0, PT, R20, R27, RZ ;  /* 0x0000001b14067210 */ /* 0x001fca0007f1e0ff */
[----:B------:R-:W-:Y:S01]  /*1130*/  IMAD.X R7, R21, 0x1, R29, P0 ;  /* 0x0000000115077824 */ /* 0x000fe200000e061d */
[----:B------:R-:W-:-:S04]  /*1140*/  IADD3 R19, P0, P1, R10, R4, R10 ;  /* 0x000000040a137210 */ /* 0x000fc8000791e00a */
[----:B------:R-:W-:Y:S02]  /*1150*/  IADD3.X R14, PT, PT, R9, R3, R9, P0, P1 ;  /* 0x00000003090e7210 */ /* 0x000fe400007e2409 */
[----:B------:R-:W-:-:S04]  /*1160*/  IADD3 R4, P0, P1, R10, R19, R10 ;  /* 0x000000130a047210 */ /* 0x000fc8000791e00a */
[----:B------:R-:W-:Y:S02]  /*1170*/  IADD3.X R3, PT, PT, R9, R14, R9, P0, P1 ;  /* 0x0000000e09037210 */ /* 0x000fe400007e2409 */
[----:B------:R-:W-:-:S04]  /*1180*/  ISETP.GE.U32.AND P0, PT, R4, UR21, PT ;  /* 0x0000001504007c0c */ /* 0x000fc8000bf06070 */
[----:B------:R-:W-:Y:S01]  /*1190*/  ISETP.GE.AND.EX P0, PT, R3, UR12, PT, P0 ;  /* 0x0000000c03007c0c */ /* 0x000fe2000bf06300 */
[----:B-1----:R-:W-:-:S05]  /*11a0*/  IMAD.U32 R17, R24, 0x10000, RZ ;  /* 0x0001000018117824 */ /* 0x002fca00078e00ff */
[----:B------:R2:W-:Y:S07]  /*11b0*/  STG.E desc[UR18][R6.64], R17 ;  /* 0x0000001106007986 */ /* 0x0005ee000c101912 */
[----:B------:R-:W-:Y:S05]  /*11c0*/  @!P0 BRA `(.L_x_12) ;  /* 0xfffffffc00748947 */ /* 0x000fea000383ffff */
.L_x_5:
[----:B------:R-:W-:Y:S05]  /*11d0*/  BSYNC.RECONVERGENT B0 ;  /* 0x0000000000007941 */ /* 0x000fea0003800200 */
.L_x_4:
[----:B------:R-:W-:-:S04]  /*11e0*/  ISETP.GE.U32.AND P0, PT, R4, R2, PT ;  /* 0x000000020400720c */ /* 0x000fc80003f06070 */
[----:B------:R-:W-:-:S13]  /*11f0*/  ISETP.GE.AND.EX P0, PT, R3, R0, PT, P0 ;  /* 0x000000000300720c */ /* 0x000fda0003f06300 */
[----:B------:R-:W-:Y:S05]  /*1200*/  @P0 EXIT ;  /* 0x000000000000094d */ /* 0x000fea0003800000 */
[----:B0-2---:R-:W-:Y:S01]  /*1210*/  IADD3 R7, P1, PT, R10, R4, RZ ;  /* 0x000000040a077210 */ /* 0x005fe20007f3e0ff */
[----:B------:R-:W-:Y:S03]  /*1220*/  BSSY.RECONVERGENT B0, `(.L_x_13) ;  /* 0x000002a000007945 */ /* 0x000fe60003800200 */
[----:B------:R-:W-:Y:S01]  /*1230*/  ISETP.GT.U32.AND P0, PT, R2, R7, PT ;  /* 0x000000070200720c */ /* 0x000fe20003f04070 */
[----:B------:R-:W-:-:S05]  /*1240*/  IMAD.X R5, R9, 0x1, R3, P1 ;  /* 0x0000000109057824 */ /* 0x000fca00008e0603 */
[----:B------:R-:W-:-:S04]  /*1250*/  ISETP.GT.AND.EX P0, PT, R0, R5, PT, P0 ;  /* 0x000000050000720c */ /* 0x000fc80003f04300 */
[----:B------:R-:W-:Y:S02]  /*1260*/  SEL R7, R2, R7, P0 ;  /* 0x0000000702077207 */ /* 0x000fe40000000000 */
[----:B------:R-:W-:Y:S02]  /*1270*/  SEL R6, R0, R5, P0 ;  /* 0x0000000500067207 */ /* 0x000fe40000000000 */
[----:B------:R-:W-:-:S05]  /*1280*/  IADD3 R7, P0, PT, R7, -R4, RZ ;  /* 0x8000000407077210 */ /* 0x000fca0007f1e0ff */
[----:B------:R-:W-:Y:S01]  /*1290*/  IMAD.X R6, R6, 0x1, ~R3, P0 ;  /* 0x0000000106067824 */ /* 0x000fe200000e0e03 */
[----:B------:R-:W-:-:S04]  /*12a0*/  ISETP.NE.U32.AND P0, PT, R7, R10, PT ;  /* 0x0000000a0700720c */ /* 0x000fc80003f05070 */
[----:B------:R-:W-:-:S04]  /*12b0*/  ISETP.NE.AND.EX P0, PT, R6, R9, PT, P0 ;  /* 0x000000090600720c */ /* 0x000fc80003f05300 */
[----:B------:R-:W-:-:S04]  /*12c0*/  SEL R5, RZ, 0x1, !P0 ;  /* 0x00000001ff057807 */ /* 0x000fc80004000000 */
[----:B------:R-:W-:-:S04]  /*12d0*/  IADD3 R8, P0, P1, R7, -R10, -R5 ;  /* 0x8000000a07087210 */ /* 0x000fc8000791e805 */
[----:B------:R-:W-:-:S04]  /*12e0*/  IADD3.X R6, PT, PT, R6, -0x1, ~R9, P0, P1 ;  /* 0xffffffff06067810 */ /* 0x000fc800007e2c09 */
[----:B------:R-:W-:-:S04]  /*12f0*/  LOP3.LUT R7, R6, R9, RZ, 0xfc, !PT ;  /* 0x0000000906077212 */ /* 0x000fc800078efcff */
[----:B------:R-:W-:-:S13]  /*1300*/  ISETP.NE.U32.AND P0, PT, R7, RZ, PT ;  /* 0x000000ff0700720c */ /* 0x000fda0003f05070 */
[----:B------:R-:W-:Y:S05]  /*1310*/  @P0 BRA `(.L_x_14) ;  /* 0x0000000000500947 */ /* 0x000fea0003800000 */
[----:B------:R-:W0:Y:S01]  /*1320*/  I2F.U32.RP R11, R10 ;  /* 0x0000000a000b7306 */ /* 0x000e220000209000 */
[----:B------:R-:W-:Y:S01]  /*1330*/  IMAD.MOV.U32 R6, RZ, RZ, RZ ;  /* 0x000000ffff067224 */ /* 0x000fe200078e00ff */
[----:B------:R-:W-:-:S06]  /*1340*/  ISETP.NE.U32.AND P2, PT, R10, RZ, PT ;  /* 0x000000ff0a00720c */ /* 0x000fcc0003f45070 */
[----:B0-----:R-:W0:Y:S02]  /*1350*/  MUFU.RCP R11, R11 ;  /* 0x0000000b000b7308 */ /* 0x001e240000001000 */
[----:B0-----:R-:W-:-:S06]  /*1360*/  VIADD R14, R11, 0xffffffe ;  /* 0x0ffffffe0b0e7836 */ /* 0x001fcc0000000000 */
[----:B------:R-:W0:Y:S02]  /*1370*/  F2I.FTZ.U32.TRUNC.NTZ R7, R14 ;  /* 0x0000000e00077305 */ /* 0x000e24000021f000 */
[----:B0-----:R-:W-:-:S04]  /*1380*/  IMAD.MOV R15, RZ, RZ, -R7 ;  /* 0x000000ffff0f7224 */ /* 0x001fc800078e0a07 */
        /* <DEDUP_REMOVED lines=13> */
.L_x_14:
[----:B------:R-:W-:Y:S02]  /*1460*/  IMAD.MOV.U32 R7, RZ, RZ, R8 ;  /* 0x000000ffff077224 */ /* 0x000fe400078e0008 */
[----:B------:R-:W-:Y:S01]  /*1470*/  IMAD.MOV.U32 R8, RZ, RZ, R6 ;  /* 0x000000ffff087224 */ /* 0x000fe200078e0006 */
[----:B------:R-:W-:-:S07]  /*1480*/  MOV R6, 0x14a0 ;  /* 0x000014a000067802 */ /* 0x000fce0000000f00 */
[----:B------:R-:W-:Y:S05]  /*1490*/  CALL.REL.NOINC `($__internal_1_$__cuda_sm20_div_u64) ;  /* 0x0000000800507944 */ /* 0x000fea0003c00000 */
[----:B------:R-:W-:Y:S02]  /*14a0*/  IMAD.MOV.U32 R6, RZ, RZ, R8 ;  /* 0x000000ffff067224 */ /* 0x000fe400078e0008 */
[----:B------:R-:W-:-:S07]  /*14b0*/  IMAD.MOV.U32 R7, RZ, RZ, R11 ;  /* 0x000000ffff077224 */ /* 0x000fce00078e000b */
.L_x_15:
[----:B------:R-:W-:Y:S05]  /*14c0*/  BSYNC.RECONVERGENT B0 ;  /* 0x0000000000007941 */ /* 0x000fea0003800200 */
.L_x_13:
        /* <DEDUP_REMOVED lines=10> */
[----:B------:R-:W-:Y:S01]  /*1570*/  VIADD R5, R5, 0x1 ;  /* 0x0000000105057836 */ /* 0x000fe20000000000 */
[----:B------:R-:W-:Y:S01]  /*1580*/  SHF.L.U64.HI R15, R12, 0x9, R13 ;  /* 0x000000090c0f7819 */ /* 0x000fe2000001020d */
[----:B------:R-:W-:Y:S01]  /*1590*/  IMAD.MOV.U32 R8, RZ, RZ, RZ ;  /* 0x000000ffff087224 */ /* 0x000fe200078e00ff */
[----:B------:R-:W1:Y:S02]  /*15a0*/  LDCU.64 UR14, c[0x0][0x388] ;  /* 0x00007100ff0e77ac */ /* 0x000e640008000a00 */
[----:B------:R-:W-:Y:S01]  /*15b0*/  LOP3.LUT R5, R5, 0x3, RZ, 0xc0, !PT ;  /* 0x0000000305057812 */ /* 0x000fe200078ec0ff */
[----:B0-----:R-:W-:-:S04]  /*15c0*/  UIMAD.WIDE.U32 UR4, UR24, UR10, UR22 ;  /* 0x0000000a180472a5 */ /* 0x001fc8000f8e0016 */
[----:B------:R-:W-:Y:S02]  /*15d0*/  UIADD3 UR4, UP0, UPT, UR8, UR4, URZ ;  /* 0x0000000408047290 */ /* 0x000fe4000ff1e0ff */
[----:B------:R-:W-:-:S04]  /*15e0*/  UIMAD UR11, UR24, UR11, UR5 ;  /* 0x0000000b180b72a4 */ /* 0x000fc8000f8e0205 */
[----:B------:R-:W-:Y:S01]  /*15f0*/  UIADD3.X UR11, UPT, UPT, UR11, UR13, URZ, UP0, !UPT ;  /* 0x0000000d0b0b7290 */ /* 0x000fe200087fe4ff */
[----:B------:R-:W-:-:S04]  /*1600*/  LEA R11, P1, R4, UR4, 0x2 ;  /* 0x00000004040b7c11 */ /* 0x000fc8000f8210ff */
[----:B-1----:R-:W-:Y:S02]  /*1610*/  IADD3 R11, P2, PT, R11, UR14, RZ ;  /* 0x0000000e0b0b7c10 */ /* 0x002fe4000ff5e0ff */
[----:B------:R-:W-:-:S04]  /*1620*/  LEA.HI.X R14, R4, UR11, R3, 0x2, P1 ;  /* 0x0000000b040e7c11 */ /* 0x000fc800088f1403 */
[----:B------:R-:W-:-:S07]  /*1630*/  IADD3.X R14, PT, PT, R14, UR15, RZ, P2, !PT ;  /* 0x0000000f0e0e7c10 */ /* 0x000fce00097fe4ff */
.L_x_18:
[----:B------:R-:W-:Y:S01]  /*1640*/  IMAD.MOV.U32 R6, RZ, RZ, R11 ;  /* 0x000000ffff067224 */ /* 0x000fe200078e000b */
[----:B------:R-:W-:Y:S01]  /*1650*/  IADD3 R5, P1, PT, R5, -0x1, RZ ;  /* 0xffffffff05057810 */ /* 0x000fe20007f3e0ff */
[----:B------:R-:W-:Y:S01]  /*1660*/  IMAD.MOV.U32 R7, RZ, RZ, R14 ;  /* 0x000000ffff077224 */ /* 0x000fe200078e000e */
[----:B------:R-:W-:Y:S02]  /*1670*/  IADD3 R4, P3, PT, R10, R4, RZ ;  /* 0x000000040a047210 */ /* 0x000fe40007f7e0ff */
[----:B------:R-:W-:Y:S02]  /*1680*/  IADD3.X R8, PT, PT, R8, -0x1, RZ, P1, !PT ;  /* 0xffffffff08087810 */ /* 0x000fe40000ffe4ff */
[----:B------:R0:W-:Y:S01]  /*1690*/  STG.E desc[UR18][R6.64], RZ ;  /* 0x000000ff06007986 */ /* 0x0001e2000c101912 */
[----:B------:R-:W-:Y:S01]  /*16a0*/  ISETP.NE.U32.AND P1, PT, R5, RZ, PT ;  /* 0x000000ff0500720c */ /* 0x000fe20003f25070 */
[----:B------:R-:W-:Y:S01]  /*16b0*/  IMAD.X R3, R9, 0x1, R3, P3 ;  /* 0x0000000109037824 */ /* 0x000fe200018e0603 */
[----:B------:R-:W-:-:S02]  /*16c0*/  LEA R11, P2, R12, R11, 0x9 ;  /* 0x0000000b0c0b7211 */ /* 0x000fc400078448ff */
[----:B------:R-:W-:-:S03]  /*16d0*/  ISETP.NE.AND.EX P1, PT, R8, RZ, PT, P1 ;  /* 0x000000ff0800720c */ /* 0x000fc60003f25310 */
[----:B------:R-:W-:-:S10]  /*16e0*/  IMAD.X R14, R14, 0x1, R15, P2 ;  /* 0x000000010e0e7824 */ /* 0x000fd400010e060f */
[----:B0-----:R-:W-:Y:S05]  /*16f0*/  @P1 BRA `(.L_x_18) ;  /* 0xfffffffc00d01947 */ /* 0x001fea000383ffff */
.L_x_17:
[----:B------:R-:W-:Y:S05]  /*1700*/  BSYNC.RECONVERGENT B0 ;  /* 0x0000000000007941 */ /* 0x000fea0003800200 */
.L_x_16:
[----:B------:R-:W-:Y:S05]  /*1710*/  @!P0 EXIT ;  /* 0x000000000000894d */ /* 0x000fea0003800000 */
[C---:B------:R-:W-:Y:S01]  /*1720*/  SHF.L.U64.HI R5, R10.reuse, 0x2, R9 ;  /* 0x000000020a057819 */ /* 0x040fe20000010209 */
[----:B------:R-:W-:-:S07]  /*1730*/  IMAD.SHL.U32 R11, R10, 0x4, RZ ;  /* 0x000000040a0b7824 */ /* 0x000fce00078e00ff */
.L_x_19:
[----:B------:R-:W-:-:S04]  /*1740*/  LEA R6, P0, R4, UR6, 0x2 ;  /* 0x0000000604067c11 */ /* 0x000fc8000f8010ff */
[----:B------:R-:W-:Y:S02]  /*1750*/  LEA.HI.X R7, R4, UR7, R3, 0x2, P0 ;  /* 0x0000000704077c11 */ /* 0x000fe400080f1403 */
[----:B------:R-:W-:-:S03]  /*1760*/  IADD3 R12, P0, PT, R11, R6, RZ ;  /* 0x000000060b0c7210 */ /* 0x000fc60007f1e0ff */
[----:B------:R0:W-:Y:S02]  /*1770*/  STG.E desc[UR18][R6.64], RZ ;  /* 0x000000ff06007986 */ /* 0x0001e4000c101912 */
[----:B------:R-:W-:Y:S01]  /*1780*/  IMAD.X R13, R5, 0x1, R7, P0 ;  /* 0x00000001050d7824 */ /* 0x000fe200000e0607 */
[----:B------:R-:W-:-:S04]  /*1790*/  IADD3 R14, P0, PT, R12, R11, RZ ;  /* 0x0000000b0c0e7210 */ /* 0x000fc80007f1e0ff */
[----:B------:R-:W-:Y:S01]  /*17a0*/  IADD3 R16, P2, PT, R14, R11, RZ ;  /* 0x0000000b0e107210 */ /* 0x000fe20007f5e0ff */
[--C-:B------:R-:W-:Y:S01]  /*17b0*/  IMAD.X R15, R13, 0x1, R5.reuse, P0 ;  /* 0x000000010d0f7824 */ /* 0x100fe200000e0605 */
[C-C-:B------:R-:W-:Y:S01]  /*17c0*/  IADD3 R19, P0, P1, R10.reuse, R4, R10.reuse ;  /* 0x000000040a137210 */ /* 0x140fe2000791e00a */
[----:B------:R0:W-:Y:S02]  /*17d0*/  STG.E desc[UR18][R12.64], RZ ;  /* 0x000000ff0c007986 */ /* 0x0001e4000c101912 */
[----:B------:R-:W-:Y:S01]  /*17e0*/  IMAD.X R17, R15, 0x1, R5, P2 ;  /* 0x000000010f117824 */ /* 0x000fe200010e0605 */
[----:B------:R-:W-:Y:S01]  /*17f0*/  IADD3.X R8, PT, PT, R9, R3, R9, P0, P1 ;  /* 0x0000000309087210 */ /* 0x000fe200007e2409 */
[----:B------:R0:W-:Y:S01]  /*1800*/  STG.E desc[UR18][R14.64], RZ ;  /* 0x000000ff0e007986 */ /* 0x0001e2000c101912 */
[----:B------:R-:W-:-:S03]  /*1810*/  IADD3 R4, P0, P1, R10, R19, R10 ;  /* 0x000000130a047210 */ /* 0x000fc6000791e00a */
[----:B------:R0:W-:Y:S01]  /*1820*/  STG.E desc[UR18][R16.64], RZ ;  /* 0x000000ff10007986 */ /* 0x0001e2000c101912 */
[----:B------:R-:W-:Y:S02]  /*1830*/  IADD3.X R3, PT, PT, R9, R8, R9, P0, P1 ;  /* 0x0000000809037210 */ /* 0x000fe400007e2409 */
[----:B------:R-:W-:-:S04]  /*1840*/  ISETP.GE.U32.AND P0, PT, R4, R2, PT ;  /* 0x000000020400720c */ /* 0x000fc80003f06070 */
[----:B------:R-:W-:-:S13]  /*1850*/  ISETP.GE.AND.EX P0, PT, R3, R0, PT, P0 ;  /* 0x000000000300720c */ /* 0x000fda0003f06300 */
[----:B0-----:R-:W-:Y:S05]  /*1860*/  @!P0 BRA `(.L_x_19) ;  /* 0xfffffffc00b48947 */ /* 0x001fea000383ffff */
[----:B------:R-:W-:Y:S05]  /*1870*/  EXIT ;  /* 0x000000000000794d */ /* 0x000fea0003800000 */
        .weak           $__internal_0_$__cuda_sm20_div_s64
        .type           $__internal_0_$__cuda_sm20_div_s64,@function
        .size           $__internal_0_$__cuda_sm20_div_s64,($__internal_1_$__cuda_sm20_div_u64 - $__internal_0_$__cuda_sm20_div_s64)
$__internal_0_$__cuda_sm20_div_s64:
[----:B------:R-:W-:Y:S01]  /*1880*/  UIADD3 UR6, UP1, UPT, URZ, -UR16, URZ ;  /* 0x80000010ff067290 */ /* 0x000fe2000ff3e0ff */
[----:B------:R-:W-:Y:S01]  /*1890*/  ISETP.GE.AND P3, PT, R20, RZ, PT ;  /* 0x000000ff1400720c */ /* 0x000fe20003f66270 */
[----:B------:R-:W-:Y:S02]  /*18a0*/  UISETP.GE.AND UP0, UPT, UR17, URZ, UPT ;  /* 0x000000ff1100728c */ /* 0x000fe4000bf06270 */
[----:B------:R-:W-:Y:S02]  /*18b0*/  UIADD3.X UR7, UPT, UPT, URZ, ~UR17, URZ, UP1, !UPT ;  /* 0x80000011ff077290 */ /* 0x000fe40008ffe4ff */
[----:B------:R-:W-:Y:S02]  /*18c0*/  USEL UR6, UR6, UR16, !UP0 ;  /* 0x0000001006067287 */ /* 0x000fe4000c000000 */
[----:B------:R-:W-:-:S09]  /*18d0*/  USEL UR7, UR7, UR17, !UP0 ;  /* 0x0000001107077287 */ /* 0x000fd2000c000000 */
[----:B------:R-:W0:Y:S08]  /*18e0*/  I2F.U64.RP R21, UR6 ;  /* 0x0000000600157d12 */ /* 0x000e300008309000 */
[----:B0-----:R-:W0:Y:S02]  /*18f0*/  MUFU.RCP R21, R21 ;  /* 0x0000001500157308 */ /* 0x001e240000001000 */
[----:B0-----:R-:W-:-:S06]  /*1900*/  VIADD R16, R21, 0x1ffffffe ;  /* 0x1ffffffe15107836 */ /* 0x001fcc0000000000 */
[----:B------:R-:W0:Y:S02]  /*1910*/  F2I.U64.TRUNC R16, R16 ;  /* 0x0000001000107311 */ /* 0x000e24000020d800 */
[----:B0-----:R-:W-:-:S04]  /*1920*/  IMAD.WIDE.U32 R18, R16, UR6, RZ ;  /* 0x0000000610127c25 */ /* 0x001fc8000f8e00ff */
[----:B------:R-:W-:Y:S01]  /*1930*/  IMAD R19, R16, UR7, R19 ;  /* 0x0000000710137c24 */ /* 0x000fe2000f8e0213 */
[----:B------:R-:W-:-:S03]  /*1940*/  IADD3 R23, P0, PT, RZ, -R18, RZ ;  /* 0x80000012ff177210 */ /* 0x000fc60007f1e0ff */
[----:B------:R-:W-:Y:S02]  /*1950*/  IMAD R19, R17, UR6, R19 ;  /* 0x0000000611137c24 */ /* 0x000fe4000f8e0213 */
[----:B------:R-:W-:-:S04]  /*1960*/  IMAD.HI.U32 R18, R16, R23, RZ ;  /* 0x0000001710127227 */ /* 0x000fc800078e00ff */
[----:B------:R-:W-:Y:S02]  /*1970*/  IMAD.X R25, RZ, RZ, ~R19, P0 ;  /* 0x000000ffff197224 */ /* 0x000fe400000e0e13 */
[----:B------:R-:W-:Y:S02]  /*1980*/  IMAD.MOV.U32 R19, RZ, RZ, R16 ;  /* 0x000000ffff137224 */ /* 0x000fe400078e0010 */
[-C--:B------:R-:W-:Y:S02]  /*1990*/  IMAD R27, R17, R25.reuse, RZ ;  /* 0x00000019111b7224 */ /* 0x080fe400078e02ff */
[----:B------:R-:W-:-:S04]  /*19a0*/  IMAD.WIDE.U32 R18, P0, R16, R25, R18 ;  /* 0x0000001910127225 */ /* 0x000fc80007800012 */
[----:B------:R-:W-:-:S04]  /*19b0*/  IMAD.HI.U32 R21, R17, R25, RZ ;  /* 0x0000001911157227 */ /* 0x000fc800078e00ff */
[----:B------:R-:W-:-:S04]  /*19c0*/  IMAD.HI.U32 R18, P1, R17, R23, R18 ;  /* 0x0000001711127227 */ /* 0x000fc80007820012 */
[----:B------:R-:W-:Y:S01]  /*19d0*/  IMAD.X R21, R21, 0x1, R17, P0 ;  /* 0x0000000115157824 */ /* 0x000fe200000e0611 */
[----:B------:R-:W-:-:S04]  /*19e0*/  IADD3 R19, P2, PT, R27, R18, RZ ;  /* 0x000000121b137210 */ /* 0x000fc80007f5e0ff */
[----:B------:R-:W-:Y:S01]  /*19f0*/  IADD3.X R21, PT, PT, RZ, RZ, R21, P2, P1 ;  /* 0x000000ffff157210 */ /* 0x000fe200017e2415 */
[----:B------:R-:W-:-:S04]  /*1a00*/  IMAD.WIDE.U32 R16, R19, UR6, RZ ;  /* 0x0000000613107c25 */ /* 0x000fc8000f8e00ff */
[----:B------:R-:W-:Y:S01]  /*1a10*/  IMAD R18, R19, UR7, R17 ;  /* 0x0000000713127c24 */ /* 0x000fe2000f8e0211 */
[----:B------:R-:W-:Y:S02]  /*1a20*/  IADD3 R23, P0, PT, RZ, -R16, RZ ;  /* 0x80000010ff177210 */ /* 0x000fe40007f1e0ff */
[----:B------:R-:W-:Y:S01]  /*1a30*/  IADD3 R17, P4, PT, RZ, -R22, RZ ;  /* 0x80000016ff117210 */ /* 0x000fe20007f9e0ff */
[----:B------:R-:W-:Y:S02]  /*1a40*/  IMAD R16, R21, UR6, R18 ;  /* 0x0000000615107c24 */ /* 0x000fe4000f8e0212 */
[----:B------:R-:W-:-:S04]  /*1a50*/  IMAD.HI.U32 R18, R19, R23, RZ ;  /* 0x0000001713127227 */ /* 0x000fc800078e00ff */
[----:B------:R-:W-:-:S04]  /*1a60*/  IMAD.X R16, RZ, RZ, ~R16, P0 ;  /* 0x000000ffff107224 */ /* 0x000fc800000e0e10 */
[----:B------:R-:W-:-:S04]  /*1a70*/  IMAD.WIDE.U32 R18, P0, R19, R16, R18 ;  /* 0x0000001013127225 */ /* 0x000fc80007800012 */
[----:B------:R-:W-:Y:S01]  /*1a80*/  IMAD.HI.U32 R18, P1, R21, R23, R18 ;  /* 0x0000001715127227 */ /* 0x000fe20007820012 */
[----:B------:R-:W-:-:S03]  /*1a90*/  SEL R19, R17, R22, !P3 ;  /* 0x0000001611137207 */ /* 0x000fc60005800000 */
[CC--:B------:R-:W-:Y:S02]  /*1aa0*/  IMAD R23, R21.reuse, R16.reuse, RZ ;  /* 0x0000001015177224 */ /* 0x0c0fe400078e02ff */
[----:B------:R-:W-:-:S03]  /*1ab0*/  IMAD.HI.U32 R16, R21, R16, RZ ;  /* 0x0000001015107227 */ /* 0x000fc600078e00ff */
[----:B------:R-:W-:Y:S01]  /*1ac0*/  IADD3 R18, P2, PT, R23, R18, RZ ;  /* 0x0000001217127210 */ /* 0x000fe20007f5e0ff */
[----:B------:R-:W-:Y:S02]  /*1ad0*/  IMAD.X R23, RZ, RZ, ~R20, P4 ;  /* 0x000000ffff177224 */ /* 0x000fe400020e0e14 */
[----:B------:R-:W-:Y:S02]  /*1ae0*/  IMAD.X R17, R16, 0x1, R21, P0 ;  /* 0x0000000110117824 */ /* 0x000fe400000e0615 */
[----:B------:R-:W-:Y:S01]  /*1af0*/  IMAD.HI.U32 R16, R18, R19, RZ ;  /* 0x0000001312107227 */ /* 0x000fe200078e00ff */
[----:B------:R-:W-:Y:S02]  /*1b00*/  SEL R21, R23, R20, !P3 ;  /* 0x0000001417157207 */ /* 0x000fe40005800000 */
[----:B------:R-:W-:Y:S01]  /*1b10*/  IADD3.X R22, PT, PT, RZ, RZ, R17, P2, P1 ;  /* 0x000000ffff167210 */ /* 0x000fe200017e2411 */
[----:B------:R-:W-:Y:S01]  /*1b20*/  IMAD.MOV.U32 R17, RZ, RZ, RZ ;  /* 0x000000ffff117224 */ /* 0x000fe200078e00ff */
[----:B------:R-:W-:Y:S01]  /*1b30*/  LOP3.LUT R20, R20, UR17, RZ, 0x3c, !PT ;  /* 0x0000001114147c12 */ /* 0x000fe2000f8e3cff */
[----:B------:R-:W-:-:S04]  /*1b40*/  IMAD.WIDE.U32 R16, R18, R21, R16 ;  /* 0x0000001512107225 */ /* 0x000fc800078e0010 */
[C---:B------:R-:W-:Y:S02]  /*1b50*/  IMAD R23, R22.reuse, R21, RZ ;  /* 0x0000001516177224 */ /* 0x040fe400078e02ff */
[----:B------:R-:W-:-:S04]  /*1b60*/  IMAD.HI.U32 R16, P0, R22, R19, R16 ;  /* 0x0000001316107227 */ /* 0x000fc80007800010 */
[----:B------:R-:W-:Y:S01]  /*1b70*/  IMAD.HI.U32 R18, R22, R21, RZ ;  /* 0x0000001516127227 */ /* 0x000fe200078e00ff */
[----:B------:R-:W-:-:S03]  /*1b80*/  IADD3 R23, P1, PT, R23, R16, RZ ;  /* 0x0000001017177210 */ /* 0x000fc60007f3e0ff */
[----:B------:R-:W-:Y:S02]  /*1b90*/  IMAD.X R18, RZ, RZ, R18, P0 ;  /* 0x000000ffff127224 */ /* 0x000fe400000e0612 */
[----:B------:R-:W-:-:S04]  /*1ba0*/  IMAD.WIDE.U32 R16, R23, UR6, RZ ;  /* 0x0000000617107c25 */ /* 0x000fc8000f8e00ff */
[----:B------:R-:W-:Y:S01]  /*1bb0*/  IMAD.X R18, RZ, RZ, R18, P1 ;  /* 0x000000ffff127224 */ /* 0x000fe200008e0612 */
[----:B------:R-:W-:Y:S01]  /*1bc0*/  IADD3 R22, P1, PT, -R16, R19, RZ ;  /* 0x0000001310167210 */ /* 0x000fe20007f3e1ff */
[----:B------:R-:W-:-:S03]  /*1bd0*/  IMAD R17, R23, UR7, R17 ;  /* 0x0000000717117c24 */ /* 0x000fc6000f8e0211 */
[----:B------:R-:W-:Y:S01]  /*1be0*/  ISETP.GE.U32.AND P0, PT, R22, UR6, PT ;  /* 0x0000000616007c0c */ /* 0x000fe2000bf06070 */
[----:B------:R-:W-:-:S04]  /*1bf0*/  IMAD R16, R18, UR6, R17 ;  /* 0x0000000612107c24 */ /* 0x000fc8000f8e0211 */
[----:B------:R-:W-:Y:S01]  /*1c00*/  IMAD.X R24, R21, 0x1, ~R16, P1 ;  /* 0x0000000115187824 */ /* 0x000fe200008e0e10 */
[----:B------:R-:W-:Y:S02]  /*1c10*/  IADD3 R19, P1, PT, R22, -UR6, RZ ;  /* 0x8000000616137c10 */ /* 0x000fe4000ff3e0ff */
[----:B------:R-:W-:Y:S02]  /*1c20*/  IADD3 R16, P2, PT, R23, 0x1, RZ ;  /* 0x0000000117107810 */ /* 0x000fe40007f5e0ff */
[C---:B------:R-:W-:Y:S02]  /*1c30*/  ISETP.GE.U32.AND.EX P0, PT, R24.reuse, UR7, PT, P0 ;  /* 0x0000000718007c0c */ /* 0x040fe4000bf06100 */
[----:B------:R-:W-:Y:S01]  /*1c40*/  IADD3.X R21, PT, PT, R24, ~UR7, RZ, P1, !PT ;  /* 0x8000000718157c10 */ /* 0x000fe20008ffe4ff */
[----:B------:R-:W-:Y:S01]  /*1c50*/  IMAD.X R17, RZ, RZ, R18, P2 ;  /* 0x000000ffff117224 */ /* 0x000fe200010e0612 */
[----:B------:R-:W-:Y:S02]  /*1c60*/  SEL R19, R19, R22, P0 ;  /* 0x0000001613137207 */ /* 0x000fe40000000000 */
[----:B------:R-:W-:-:S02]  /*1c70*/  SEL R23, R16, R23, P0 ;  /* 0x0000001710177207 */ /* 0x000fc40000000000 */
[----:B------:R-:W-:Y:S02]  /*1c80*/  SEL R21, R21, R24, P0 ;  /* 0x0000001815157207 */ /* 0x000fe40000000000 */
[----:B------:R-:W-:Y:S02]  /*1c90*/  ISETP.GE.U32.AND P1, PT, R19, UR6, PT ;  /* 0x0000000613007c0c */ /* 0x000fe4000bf26070 */
[----:B------:R-:W-:Y:S02]  /*1ca0*/  SEL R18, R17, R18, P0 ;  /* 0x0000001211127207 */ /* 0x000fe40000000000 */
[----:B------:R-:W-:Y:S02]  /*1cb0*/  IADD3 R16, P2, PT, R23, 0x1, RZ ;  /* 0x0000000117107810 */ /* 0x000fe40007f5e0ff */
[----:B------:R-:W-:Y:S02]  /*1cc0*/  ISETP.GE.U32.AND.EX P0, PT, R21, UR7, PT, P1 ;  /* 0x0000000715007c0c */ /* 0x000fe4000bf06110 */
[----:B------:R-:W-:Y:S01]  /*1cd0*/  ISETP.GE.AND P1, PT, R20, RZ, PT ;  /* 0x000000ff1400720c */ /* 0x000fe20003f26270 */
[----:B------:R-:W-:Y:S01]  /*1ce0*/  IMAD.X R17, RZ, RZ, R18, P2 ;  /* 0x000000ffff117224 */ /* 0x000fe200010e0612 */
[----:B------:R-:W-:-:S04]  /*1cf0*/  SEL R16, R16, R23, P0 ;  /* 0x0000001710107207 */ /* 0x000fc80000000000 */
[----:B------:R-:W-:Y:S02]  /*1d00*/  SEL R17, R17, R18, P0 ;  /* 0x0000001211117207 */ /* 0x000fe40000000000 */
[-C--:B------:R-:W-:Y:S02]  /*1d10*/  IADD3 R19, P2, PT, RZ, -R16.reuse, RZ ;  /* 0x80000010ff137210 */ /* 0x080fe40007f5e0ff */
[----:B------:R-:W-:Y:S02]  /*1d20*/  ISETP.NE.U32.AND P0, PT, RZ, UR16, PT ;  /* 0x00000010ff007c0c */ /* 0x000fe4000bf05070 */
[----:B------:R-:W-:Y:S01]  /*1d30*/  SEL R16, R19, R16, !P1 ;  /* 0x0000001013107207 */ /* 0x000fe20004800000 */
[----:B------:R-:W-:Y:S01]  /*1d40*/  IMAD.X R18, RZ, RZ, ~R17, P2 ;  /* 0x000000ffff127224 */ /* 0x000fe200010e0e11 */
[----:B------:R-:W-:-:S04]  /*1d50*/  ISETP.NE.AND.EX P0, PT, RZ, UR17, PT, P0 ;  /* 0x00000011ff007c0c */ /* 0x000fc8000bf05300 */
[----:B------:R-:W-:Y:S02]  /*1d60*/  SEL R17, R18, R17, !P1 ;  /* 0x0000001112117207 */ /* 0x000fe40004800000 */
[----:B------:R-:W-:Y:S02]  /*1d70*/  SEL R16, R16, 0xffffffff, P0 ;  /* 0xffffffff10107807 */ /* 0x000fe40000000000 */
[----:B------:R-:W-:Y:S02]  /*1d80*/  SEL R17, R17, 0xffffffff, P0 ;  /* 0xffffffff11117807 */ /* 0x000fe40000000000 */
[----:B------:R-:W-:Y:S01]  /*1d90*/  R2UR UR6, R16 ;  /* 0x00000000100672ca */ /* 0x000fe200000e0000 */
[----:B------:R-:W-:Y:S01]  /*1da0*/  IMAD.MOV.U32 R16, RZ, RZ, R10 ;  /* 0x000000ffff107224 */ /* 0x000fe200078e000a */
[----:B------:R-:W-:Y:S01]  /*1db0*/  R2UR UR7, R17 ;  /* 0x00000000110772ca */ /* 0x000fe200000e0000 */
[----:B------:R-:W-:-:S04]  /*1dc0*/  IMAD.MOV.U32 R17, RZ, RZ, 0x0 ;  /* 0x00000000ff117424 */ /* 0x000fc800078e00ff */
[----:B------:R-:W-:Y:S10]  /*1dd0*/  RET.REL.NODEC R16 `(_ZN2at6native6detail21chunk_cat_cuda_kernelIfN3c108BFloat16EEEvPPT0_PT_PlSA_SA_SA_SA_SA_lll) ;  /* 0xffffffe010887950 */ /* 0x000ff40003c3ffff */
        .weak           $__internal_1_$__cuda_sm20_div_u64
        .type           $__internal_1_$__cuda_sm20_div_u64,@function
        .size           $__internal_1_$__cuda_sm20_div_u64,(.L_x_62 - $__internal_1_$__cuda_sm20_div_u64)
$__internal_1_$__cuda_sm20_div_u64:
[----:B------:R-:W-:Y:S02]  /*1de0*/  IMAD.MOV.U32 R20, RZ, RZ, R10 ;  /* 0x000000ffff147224 */ /* 0x000fe400078e000a */
[----:B------:R-:W-:-:S04]  /*1df0*/  IMAD.MOV.U32 R21, RZ, RZ, R9 ;  /* 0x000000ffff157224 */ /* 0x000fc800078e0009 */
[----:B------:R-:W0:Y:S08]  /*1e00*/  I2F.U64.RP R11, R20 ;  /* 0x00000014000b7312 */ /* 0x000e300000309000 */
[----:B0-----:R-:W0:Y:S02]  /*1e10*/  MUFU.RCP R11, R11 ;  /* 0x0000000b000b7308 */ /* 0x001e240000001000 */
[----:B0-----:R-:W-:-:S06]  /*1e20*/  VIADD R16, R11, 0x1ffffffe ;  /* 0x1ffffffe0b107836 */ /* 0x001fcc0000000000 */
[----:B------:R-:W0:Y:S02]  /*1e30*/  F2I.U64.TRUNC R16, R16 ;  /* 0x0000001000107311 */ /* 0x000e24000020d800 */
[----:B0-----:R-:W-:-:S04]  /*1e40*/  IMAD.WIDE.U32 R18, R16, R10, RZ ;  /* 0x0000000a10127225 */ /* 0x001fc800078e00ff */
[----:B------:R-:W-:Y:S01]  /*1e50*/  IMAD R19, R16, R9, R19 ;  /* 0x0000000910137224 */ /* 0x000fe200078e0213 */
[----:B------:R-:W-:-:S03]  /*1e60*/  IADD3 R23, P0, PT, RZ, -R18, RZ ;  /* 0x80000012ff177210 */ /* 0x000fc60007f1e0ff */
[----:B------:R-:W-:Y:S02]  /*1e70*/  IMAD R19, R17, R10, R19 ;  /* 0x0000000a11137224 */ /* 0x000fe400078e0213 */
        /* <DEDUP_REMOVED lines=10> */
[----:B------:R-:W-:-:S04]  /*1f20*/  IMAD.WIDE.U32 R16, R19, R10, RZ ;  /* 0x0000000a13107225 */ /* 0x000fc800078e00ff */
[----:B------:R-:W-:Y:S01]  /*1f30*/  IMAD R17, R19, R9, R17 ;  /* 0x0000000913117224 */ /* 0x000fe200078e0211 */
[----:B------:R-:W-:-:S03]  /*1f40*/  IADD3 R21, P0, PT, RZ, -R16, RZ ;  /* 0x80000010ff157210 */ /* 0x000fc60007f1e0ff */
[----:B------:R-:W-:Y:S02]  /*1f50*/  IMAD R17, R11, R10, R17 ;  /* 0x0000000a0b117224 */ /* 0x000fe400078e0211 */
[----:B------:R-:W-:-:S04]  /*1f60*/  IMAD.HI.U32 R18, R19, R21, RZ ;  /* 0x0000001513127227 */ /* 0x000fc800078e00ff */
[----:B------:R-:W-:Y:S02]  /*1f70*/  IMAD.X R16, RZ, RZ, ~R17, P0 ;  /* 0x000000ffff107224 */ /* 0x000fe400000e0e11 */
[----:B------:R-:W-:Y:S02]  /*1f80*/  IMAD.MOV.U32 R17, RZ, RZ, RZ ;  /* 0x000000ffff117224 */ /* 0x000fe400078e00ff */
[----:B------:R-:W-:-:S04]  /*1f90*/  IMAD.WIDE.U32 R18, P0, R19, R16, R18 ;  /* 0x0000001013127225 */ /* 0x000fc80007800012 */
[C---:B------:R-:W-:Y:S02]  /*1fa0*/  IMAD R20, R11.reuse, R16, RZ ;  /* 0x000000100b147224 */ /* 0x040fe400078e02ff */
[----:B------:R-:W-:-:S04]  /*1fb0*/  IMAD.HI.U32 R19, P1, R11, R21, R18 ;  /* 0x000000150b137227 */ /* 0x000fc80007820012 */
[----:B------:R-:W-:Y:S01]  /*1fc0*/  IMAD.HI.U32 R16, R11, R16, RZ ;  /* 0x000000100b107227 */ /* 0x000fe200078e00ff */
[----:B------:R-:W-:-:S03]  /*1fd0*/  IADD3 R19, P2, PT, R20, R19, RZ ;  /* 0x0000001314137210 */ /* 0x000fc60007f5e0ff */
[----:B------:R-:W-:Y:S02]  /*1fe0*/  IMAD.X R11, R16, 0x1, R11, P0 ;  /* 0x00000001100b7824 */ /* 0x000fe400000e060b */
[----:B------:R-:W-:-:S03]  /*1ff0*/  IMAD.HI.U32 R16, R19, R7, RZ ;  /* 0x0000000713107227 */ /* 0x000fc600078e00ff */
[----:B------:R-:W-:Y:S01]  /*2000*/  IADD3.X R11, PT, PT, RZ, RZ, R11, P2, P1 ;  /* 0x000000ffff0b7210 */ /* 0x000fe200017e240b */
[----:B------:R-:W-:-:S04]  /*2010*/  IMAD.WIDE.U32 R16, R19, R8, R16 ;  /* 0x0000000813107225 */ /* 0x000fc800078e0010 */
[C---:B------:R-:W-:Y:S02]  /*2020*/  IMAD R19, R11.reuse, R8, RZ ;  /* 0x000000080b137224 */ /* 0x040fe400078e02ff */
[----:B------:R-:W-:-:S04]  /*2030*/  IMAD.HI.U32 R16, P0, R11, R7, R16 ;  /* 0x000000070b107227 */ /* 0x000fc80007800010 */
[----:B------:R-:W-:Y:S01]  /*2040*/  IMAD.HI.U32 R11, R11, R8, RZ ;  /* 0x000000080b0b7227 */ /* 0x000fe200078e00ff */
[----:B------:R-:W-:-:S03]  /*2050*/  IADD3 R19, P1, PT, R19, R16, RZ ;  /* 0x0000001013137210 */ /* 0x000fc60007f3e0ff */
[----:B------:R-:W-:Y:S02]  /*2060*/  IMAD.X R11, RZ, RZ, R11, P0 ;  /* 0x000000ffff0b7224 */ /* 0x000fe400000e060b */
[----:B------:R-:W-:-:S04]  /*2070*/  IMAD.WIDE.U32 R16, R19, R10, RZ ;  /* 0x0000000a13107225 */ /* 0x000fc800078e00ff */
[----:B------:R-:W-:Y:S01]  /*2080*/  IMAD.X R11, RZ, RZ, R11, P1 ;  /* 0x000000ffff0b7224 */ /* 0x000fe200008e060b */
[----:B------:R-:W-:Y:S01]  /*2090*/  IADD3 R21, P1, PT, -R16, R7, RZ ;  /* 0x0000000710157210 */ /* 0x000fe20007f3e1ff */
[----:B------:R-:W-:-:S03]  /*20a0*/  IMAD R17, R19, R9, R17 ;  /* 0x0000000913117224 */ /* 0x000fc600078e0211 */
[-C--:B------:R-:W-:Y:S01]  /*20b0*/  ISETP.GE.U32.AND P0, PT, R21, R10.reuse, PT ;  /* 0x0000000a1500720c */ /* 0x080fe20003f06070 */
[----:B------:R-:W-:-:S04]  /*20c0*/  IMAD R17, R11, R10, R17 ;  /* 0x0000000a0b117224 */ /* 0x000fc800078e0211 */
[----:B------:R-:W-:Y:S01]  /*20d0*/  IMAD.X R20, R8, 0x1, ~R17, P1 ;  /* 0x0000000108147824 */ /* 0x000fe200008e0e11 */
[----:B------:R-:W-:Y:S02]  /*20e0*/  IADD3 R8, P2, PT, R19, 0x1, RZ ;  /* 0x0000000113087810 */ /* 0x000fe40007f5e0ff */
[----:B------:R-:W-:Y:S02]  /*20f0*/  IADD3 R7, P1, PT, -R10, R21, RZ ;  /* 0x000000150a077210 */ /* 0x000fe40007f3e1ff */
[C---:B------:R-:W-:Y:S01]  /*2100*/  ISETP.GE.U32.AND.EX P0, PT, R20.reuse, R9, PT, P0 ;  /* 0x000000091400720c */ /* 0x040fe20003f06100 */
[----:B------:R-:W-:Y:S02]  /*2110*/  IMAD.X R16, RZ, RZ, R11, P2 ;  /* 0x000000ffff107224 */ /* 0x000fe400010e060b */
[----:B------:R-:W-:Y:S01]  /*2120*/  IMAD.X R18, R20, 0x1, ~R9, P1 ;  /* 0x0000000114127824 */ /* 0x000fe200008e0e09 */
[----:B------:R-:W-:Y:S02]  /*2130*/  SEL R19, R8, R19, P0 ;  /* 0x0000001308137207 */ /* 0x000fe40000000000 */
[----:B------:R-:W-:-:S02]  /*2140*/  SEL R7, R7, R21, P0 ;  /* 0x0000001507077207 */ /* 0x000fc40000000000 */
[----:B------:R-:W-:Y:S02]  /*2150*/  SEL R16, R16, R11, P0 ;  /* 0x0000000b10107207 */ /* 0x000fe40000000000 */
[----:B------:R-:W-:Y:S02]  /*2160*/  IADD3 R8, P2, PT, R19, 0x1, RZ ;  /* 0x0000000113087810 */ /* 0x000fe40007f5e0ff */
[----:B------:R-:W-:Y:S02]  /*2170*/  SEL R18, R18, R20, P0 ;  /* 0x0000001412127207 */ /* 0x000fe40000000000 */
[----:B------:R-:W-:Y:S01]  /*2180*/  ISETP.GE.U32.AND P0, PT, R7, R10, PT ;  /* 0x0000000a0700720c */ /* 0x000fe20003f06070 */
[----:B------:R-:W-:Y:S01]  /*2190*/  IMAD.X R11, RZ, RZ, R16, P2 ;  /* 0x000000ffff0b7224 */ /* 0x000fe200010e0610 */
[----:B------:R-:W-:Y:S01]  /*21a0*/  ISETP.NE.U32.AND P1, PT, R10, RZ, PT ;  /* 0x000000ff0a00720c */ /* 0x000fe20003f25070 */
[----:B------:R-:W-:Y:S01]  /*21b0*/  IMAD.MOV.U32 R7, RZ, RZ, 0x0 ;  /* 0x00000000ff077424 */ /* 0x000fe200078e00ff */
[----:B------:R-:W-:-:S02]  /*21c0*/  ISETP.GE.U32.AND.EX P0, PT, R18, R9, PT, P0 ;  /* 0x000000091200720c */ /* 0x000fc40003f06100 */
[----:B------:R-:W-:Y:S02]  /*21d0*/  ISETP.NE.AND.EX P1, PT, R9, RZ, PT, P1 ;  /* 0x000000ff0900720c */ /* 0x000fe40003f25310 */
[----:B------:R-:W-:Y:S02]  /*21e0*/  SEL R8, R8, R19, P0 ;  /* 0x0000001308087207 */ /* 0x000fe40000000000 */
[----:B------:R-:W-:Y:S02]  /*21f0*/  SEL R11, R11, R16, P0 ;  /* 0x000000100b0b7207 */ /* 0x000fe40000000000 */
[----:B------:R-:W-:Y:S02]  /*2200*/  SEL R8, R8, 0xffffffff, P1 ;  /* 0xffffffff08087807 */ /* 0x000fe40000800000 */
[----:B------:R-:W-:Y:S01]  /*2210*/  SEL R11, R11, 0xffffffff, P1 ;  /* 0xffffffff0b0b7807 */ /* 0x000fe20000800000 */
[----:B------:R-:W-:Y:S06]  /*2220*/  RET.REL.NODEC R6 `(_ZN2at6native6detail21chunk_cat_cuda_kernelIfN3c108BFloat16EEEvPPT0_PT_PlSA_SA_SA_SA_SA_lll) ;  /* 0xffffffdc06747950 */ /* 0x000fec0003c3ffff */
.L_x_20:
[----:B------:R-:W-:-:S00]  /*2230*/  BRA `(.L_x_20) ;  /* 0xfffffffc00fc7947 */ /* 0x000fc0000383ffff */
[----:B------:R-:W-:-:S00]  /*2240*/  NOP ;  /* 0x0000000000007918 */ /* 0x000fc00000000000 */
        /* <DEDUP_REMOVED lines=11> */
.L_x_62:


//--------------------- .text._ZN2at6native6detail21chunk_cat_cuda_kernelIccEEvPPT0_PT_PlS8_S8_S8_S8_S8_lll --------------------------
	.section	.text._ZN2at6native6detail21chunk_cat_cuda_kernelIccEEvPPT0_PT_PlS8_S8_S8_S8_S8_lll,"ax",@progbits
	.align	128
.text._ZN2at6native6detail21chunk_cat_cuda_kernelIccEEvPPT0_PT_PlS8_S8_S8_S8_S8_lll:
        .type           _ZN2at6native6detail21chunk_cat_cuda_kernelIccEEvPPT0_PT_PlS8_S8_S8_S8_S8_lll,@function
        .size           _ZN2at6native6detail21chunk_cat_cuda_kernelIccEEvPPT0_PT_PlS8_S8_S8_S8_S8_lll,(.L_x_65 - _ZN2at6native6detail21chunk_cat_cuda_kernelIccEEvPPT0_PT_PlS8_S8_S8_S8_S8_lll)
        .other          _ZN2at6native6detail21chunk_cat_cuda_kernelIccEEvPPT0_PT_PlS8_S8_S8_S8_S8_lll,@"STO_CUDA_ENTRY STV_DEFAULT"
_ZN2at6native6detail21chunk_cat_cuda_kernelIccEEvPPT0_PT_PlS8_S8_S8_S8_S8_lll:
        /* <DEDUP_REMOVED lines=16> */
[----:B------:R-:W2:Y:S01]  /*0100*/  LDG.E.64 R14, desc[UR20][R14.64] ;  /* 0x000000140e0e7981 */ /* 0x000ea2000c1e1b00 */
[----:B---3--:R-:W-:Y:S01]  /*0110*/  IADD3 R10, P0, PT, R6, UR4, RZ ;  /* 0x00000004060a7c10 */ /* 0x008fe2000ff1e0ff */
[----:B------:R-:W1:Y:S03]  /*0120*/  LDCU UR4, c[0x0][0x3d4] ;  /* 0x00007a80ff0477ac */ /* 0x000e660008000800 */
[----:B------:R-:W-:-:S02]  /*0130*/  IADD3.X R11, PT, PT, R12, UR5, RZ, P0, !PT ;  /* 0x000000050c0b7c10 */ /* 0x000fc400087fe4ff */
[----:B------:R-:W-:-:S04]  /*0140*/  IADD3 R8, P0, PT, R6, UR10, RZ ;  /* 0x0000000a06087c10 */ /* 0x000fc8000ff1e0ff */
[----:B------:R-:W3:Y:S01]  /*0150*/  LDG.E.64 R10, desc[UR20][R10.64] ;  /* 0x000000140a0a7981 */ /* 0x000ee2000c1e1b00 */
[C---:B------:R-:W-:Y:S02]  /*0160*/  IADD3 R4, P2, PT, R6.reuse, UR6, RZ ;  /* 0x0000000606047c10 */ /* 0x040fe4000ff5e0ff */
[----:B0-----:R-:W-:Y:S02]  /*0170*/  IADD3 R2, P1, PT, R6, UR8, RZ ;  /* 0x0000000806027c10 */ /* 0x001fe4000ff3e0ff */
[C---:B------:R-:W-:Y:S02]  /*0180*/  IADD3.X R9, PT, PT, R12.reuse, UR11, RZ, P0, !PT ;  /* 0x0000000b0c097c10 */ /* 0x040fe400087fe4ff */
[C---:B------:R-:W-:Y:S02]  /*0190*/  IADD3.X R3, PT, PT, R12.reuse, UR9, RZ, P1, !PT ;  /* 0x000000090c037c10 */ /* 0x040fe40008ffe4ff */
[----:B------:R-:W-:Y:S02]  /*01a0*/  IADD3.X R5, PT, PT, R12, UR7, RZ, P2, !PT ;  /* 0x000000070c057c10 */ /* 0x000fe400097fe4ff */
[----:B------:R-:W5:Y:S04]  /*01b0*/  LDG.E.64 R8, desc[UR20][R8.64] ;  /* 0x0000001408087981 */ /* 0x000f68000c1e1b00 */
[----:B------:R-:W5:Y:S04]  /*01c0*/  LDG.E.64 R2, desc[UR20][R2.64] ;  /* 0x0000001402027981 */ /* 0x000f68000c1e1b00 */
[----:B------:R-:W5:Y:S01]  /*01d0*/  LDG.E.64 R4, desc[UR20][R4.64] ;  /* 0x0000001404047981 */ /* 0x000f62000c1e1b00 */
[----:B--2---:R-:W-:-:S02]  /*01e0*/  R2UR UR7, R14 ;  /* 0x000000000e0772ca */ /* 0x004fc400000e0000 */
[----:B------:R-:W-:Y:S02]  /*01f0*/  R2UR UR6, R15 ;  /* 0x000000000f0672ca */ /* 0x000fe400000e0000 */
[----:B---3--:R-:W-:-:S09]  /*0200*/  IADD3 R0, P0, PT, -R10, R0, RZ ;  /* 0x000000000a007210 */ /* 0x008fd20007f1e1ff */
[----:B----4-:R-:W-:Y:S02]  /*0210*/  UIMAD.WIDE.U32 UR8, UR7, UR12, URZ ;  /* 0x0000000c070872a5 */ /* 0x010fe4000f8e00ff */
[----:B------:R-:W-:Y:S01]  /*0220*/  UIMAD UR14, UR6, UR12, URZ ;  /* 0x0000000c060e72a4 */ /* 0x000fe2000f8e02ff */
[----:B------:R-:W-:Y:S01]  /*0230*/  IMAD.X R11, RZ, RZ, ~R11, P0 ;  /* 0x000000ffff0b7224 */ /* 0x000fe200000e0e0b */
[C---:B------:R-:W-:Y:S02]  /*0240*/  LEA R7, P1, R0.reuse, R7, 0x7 ;  /* 0x0000000700077211 */ /* 0x040fe400078238ff */
[----:B------:R-:W-:Y:S02]  /*0250*/  UIADD3 UR14, UPT, UPT, UR9, UR14, URZ ;  /* 0x0000000e090e7290 */ /* 0x000fe4000fffe0ff */
[----:B------:R-:W-:Y:S02]  /*0260*/  LEA.HI.X R0, R0, RZ, R11, 0x7, P1 ;  /* 0x000000ff00007211 */ /* 0x000fe400008f3c0b */
[----:B-1----:R-:W-:-:S04]  /*0270*/  ULOP3.LUT UR4, UR14, UR4, URZ, 0xfc, !UPT ;  /* 0x000000040e047292 */ /* 0x002fc8000f8efcff */
[----:B------:R-:W-:-:S09]  /*0280*/  UISETP.NE.U32.AND UP0, UPT, UR4, URZ, UPT ;  /* 0x000000ff0400728c */ /* 0x000fd2000bf05070 */
[----:B------:R-:W-:Y:S05]  /*0290*/  BRA.U UP0, `(.L_x_21) ;  /* 0x00000001005c7547 */ /* 0x000fea000b800000 */
[----:B------:R-:W0:Y:S01]  /*02a0*/  LDCU UR10, c[0x0][0x3d0] ;  /* 0x00007a00ff0a77ac */ /* 0x000e220008000800 */
[----:B------:R-:W-:Y:S01]  /*02b0*/  UMOV UR4, URZ ;  /* 0x000000ff00047c82 */ /* 0x000fe20008000000 */
[----:B0-----:R-:W0:Y:S01]  /*02c0*/  I2F.U32.RP R10, UR10 ;  /* 0x0000000a000a7d06 */ /* 0x001e220008209000 */
[----:B------:R-:W-:-:S07]  /*02d0*/  UISETP.NE.U32.AND UP2, UPT, UR10, URZ, UPT ;  /* 0x000000ff0a00728c */ /* 0x000fce000bf45070 */
[----:B0-----:R-:W0:Y:S02]  /*02e0*/  MUFU.RCP R10, R10 ;  /* 0x0000000a000a7308 */ /* 0x001e240000001000 */
[----:B0-----:R-:W-:-:S06]  /*02f0*/  VIADD R11, R10, 0xffffffe ;  /* 0x0ffffffe0a0b7836 */ /* 0x001fcc0000000000 */
[----:B------:R-:W0:Y:S02]  /*0300*/  F2I.FTZ.U32.TRUNC.NTZ R11, R11 ;  /* 0x0000000b000b7305 */ /* 0x000e24000021f000 */
[----:B0-----:R-:W-:Y:S01]  /*0310*/  R2UR UR5, R11 ;  /* 0x000000000b0572ca */ /* 0x001fe200000e0000 */
[----:B------:R-:W-:-:S12]  /*0320*/  IMAD.MOV.U32 R11, RZ, RZ, RZ ;  /* 0x000000ffff0b7224 */ /* 0x000fd800078e00ff */
[----:B------:R-:W-:-:S04]  /*0330*/  UIADD3 UR9, UPT, UPT, URZ, -UR5, URZ ;  /* 0x80000005ff097290 */ /* 0x000fc8000fffe0ff */
[----:B------:R-:W-:-:S04]  /*0340*/  UIMAD UR9, UR9, UR10, URZ ;  /* 0x0000000a090972a4 */ /* 0x000fc8000f8e02ff */
[----:B------:R-:W-:-:S04]  /*0350*/  UIMAD.WIDE.U32 UR4, UR5, UR9, UR4 ;  /* 0x00000009050472a5 */ /* 0x000fc8000f8e0004 */
[----:B------:R-:W-:-:S04]  /*0360*/  UIMAD.WIDE.U32 UR4, UR5, UR8, URZ ;  /* 0x00000008050472a5 */ /* 0x000fc8000f8e00ff */
[----:B------:R-:W-:-:S04]  /*0370*/  UIADD3 UR4, UPT, UPT, -UR5, URZ, URZ ;  /* 0x000000ff05047290 */ /* 0x000fc8000fffe1ff */
[----:B------:R-:W-:-:S04]  /*0380*/  UIMAD UR8, UR10, UR4, UR8 ;  /* 0x000000040a0872a4 */ /* 0x000fc8000f8e0208 */
[----:B------:R-:W-:-:S11]  /*0390*/  UISETP.GE.U32.AND UP0, UPT, UR8, UR10, UPT ;  /* 0x0000000a0800728c */ /* 0x000fd6000bf06070 */
[----:B------:R-:W-:Y:S02]  /*03a0*/  @UP0 UIADD3 UR8, UPT, UPT, UR8, -UR10, URZ ;  /* 0x8000000a08080290 */ /* 0x000fe4000fffe0ff */
[----:B------:R-:W-:Y:S02]  /*03b0*/  @UP0 UIADD3 UR5, UPT, UPT, UR5, 0x1, URZ ;  /* 0x0000000105050890 */ /* 0x000fe4000fffe0ff */
[----:B------:R-:W-:-:S11]  /*03c0*/  UISETP.GE.U32.AND UP1, UPT, UR8, UR10, UPT ;  /* 0x0000000a0800728c */ /* 0x000fd6000bf26070 */
[----:B------:R-:W-:Y:S02]  /*03d0*/  @UP1 UIADD3 UR5, UPT, UPT, UR5, 0x1, URZ ;  /* 0x0000000105051890 */ /* 0x000fe4000fffe0ff */
[----:B------:R-:W-:-:S06]  /*03e0*/  @!UP2 ULOP3.LUT UR5, URZ, UR10, URZ, 0x33, !UPT ;  /* 0x0000000aff05a292 */ /* 0x000fcc000f8e33ff */
[----:B------:R-:W-:Y:S01]  /*03f0*/  IMAD.U32 R10, RZ, RZ, UR5 ;  /* 0x00000005ff0a7e24 */ /* 0x000fe2000f8e00ff */
[----:B------:R-:W-:Y:S06]  /*0400*/  BRA `(.L_x_22) ;  /* 0x0000000000147947 */ /* 0x000fec0003800000 */
.L_x_21:
[----:B------:R-:W-:Y:S01]  /*0410*/  MOV R16, 0x440 ;  /* 0x0000044000107802 */ /* 0x000fe20000000f00 */
[----:B------:R-:W-:-:S06]  /*0420*/  UMOV UR26, UR8 ;  /* 0x00000008001a7c82 */ /* 0x000fcc0008000000 */
[----:B-----5:R-:W-:Y:S05]  /*0430*/  CALL.REL.NOINC `($__internal_2_$__cuda_sm20_div_s64) ;  /* 0x0000001400f07944 */ /* 0x020fea0003c00000 */
[----:B------:R-:W-:Y:S02]  /*0440*/  IMAD.MOV.U32 R10, RZ, RZ, R19 ;  /* 0x000000ffff0a7224 */ /* 0x000fe400078e0013 */
[----:B------:R-:W-:-:S07]  /*0450*/  IMAD.MOV.U32 R11, RZ, RZ, R13 ;  /* 0x000000ffff0b7224 */ /* 0x000fce00078e000d */
.L_x_22:
[----:B------:R-:W0:Y:S01]  /*0460*/  LDCU.64 UR4, c[0x0][0x398] ;  /* 0x00007300ff0477ac */ /* 0x000e220008000a00 */
[----:B------:R-:W1:Y:S01]  /*0470*/  S2UR UR14, SR_CTAID.Z ;  /* 0x00000000000e79c3 */ /* 0x000e620000002700 */
[----:B------:R-:W1:Y:S01]  /*0480*/  LDCU.128 UR8, c[0x0][0x3c0] ;  /* 0x00007800ff0877ac */ /* 0x000e620008000c00 */
[----:B------:R-:W2:Y:S01]  /*0490*/  LDCU UR13, c[0x0][0x3d4] ;  /* 0x00007a80ff0d77ac */ /* 0x000ea20008000800 */
[----:B0-----:R-:W-:-:S04]  /*04a0*/  IADD3 R14, P0, PT, R6, UR4, RZ ;  /* 0x00000004060e7c10 */ /* 0x001fc8000ff1e0ff */
[----:B------:R-:W-:-:S06]  /*04b0*/  IADD3.X R15, PT, PT, R12, UR5, RZ, P0, !PT ;  /* 0x000000050c0f7c10 */ /* 0x000fcc00087fe4ff */
[----:B------:R-:W3:Y:S01]  /*04c0*/  LDG.E.64 R14, desc[UR20][R14.64] ;  /* 0x000000140e0e7981 */ /* 0x000ee2000c1e1b00 */
[----:B-1----:R-:W-:Y:S01]  /*04d0*/  UIMAD.WIDE.U32 UR4, UR14, UR8, URZ ;  /* 0x000000080e0472a5 */ /* 0x002fe2000f8e00ff */
[----:B------:R-:W-:Y:S01]  /*04e0*/  IMAD.MOV.U32 R12, RZ, RZ, R10 ;  /* 0x000000ffff0c7224 */ /* 0x000fe200078e000a */
[C---:B-----5:R-:W-:Y:S01]  /*04f0*/  SHF.L.U64.HI R18, R8.reuse, 0x7, R9 ;  /* 0x0000000708127819 */ /* 0x060fe20000010209 */
[----:B------:R-:W-:Y:S01]  /*0500*/  IMAD.MOV.U32 R13, RZ, RZ, R11 ;  /* 0x000000ffff0d7224 */ /* 0x000fe200078e000b */
[----:B------:R-:W-:Y:S01]  /*0510*/  UIMAD UR5, UR14, UR9, UR5 ;  /* 0x000000090e0572a4 */ /* 0x000fe2000f8e0205 */
[----:B------:R-:W-:Y:S02]  /*0520*/  IMAD.SHL.U32 R17, R8, 0x80, RZ ;  /* 0x0000008008117824 */ /* 0x000fe400078e00ff */
[----:B------:R-:W-:Y:S01]  /*0530*/  IMAD.WIDE.U32 R12, R4, UR14, R12 ;  /* 0x0000000e040c7c25 */ /* 0x000fe2000f8e000c */
[----:B------:R-:W-:Y:S02]  /*0540*/  UIMAD.WIDE.U32 UR8, UR12, UR10, UR4 ;  /* 0x0000000a0c0872a5 */ /* 0x000fe4000f8e0004 */
[----:B--2---:R-:W-:Y:S01]  /*0550*/  ULOP3.LUT UR4, UR6, UR13, URZ, 0xfc, !UPT ;  /* 0x0000000d06047292 */ /* 0x004fe2000f8efcff */
[----:B------:R-:W-:Y:S01]  /*0560*/  IADD3 R2, P0, PT, R2, R12, RZ ;  /* 0x0000000c02027210 */ /* 0x000fe20007f1e0ff */
[----:B------:R-:W-:-:S02]  /*0570*/  UIMAD UR12, UR12, UR11, UR9 ;  /* 0x0000000b0c0c72a4 */ /* 0x000fc4000f8e0209 */
[----:B------:R-:W-:Y:S01]  /*0580*/  UISETP.NE.U32.AND UP0, UPT, UR4, URZ, UPT ;  /* 0x000000ff0400728c */ /* 0x000fe2000bf05070 */
[----:B---3--:R-:W-:Y:S02]  /*0590*/  R2UR UR24, R14 ;  /* 0x000000000e1872ca */ /* 0x008fe400000e0000 */
[----:B------:R-:W-:Y:S01]  /*05a0*/  R2UR UR25, R15 ;  /* 0x000000000f1972ca */ /* 0x000fe200000e0000 */
[----:B------:R-:W-:-:S05]  /*05b0*/  IMAD R15, R5, UR14, RZ ;  /* 0x0000000e050f7c24 */ /* 0x000fca000f8e02ff */
[----:B------:R-:W-:-:S05]  /*05c0*/  IADD3.X R3, PT, PT, R3, R13, R15, P0, !PT ;  /* 0x0000000d03037210 */ /* 0x000fca00007fe40f */
[----:B------:R-:W-:Y:S01]  /*05d0*/  UIADD3 UR13, UP2, UPT, UR24, UR8, URZ ;  /* 0x00000008180d7290 */ /* 0x000fe2000ff5e0ff */
[----:B------:R-:W-:Y:S11]  /*05e0*/  BRA.U UP0, `(.L_x_23) ;  /* 0x00000001005c7547 */ /* 0x000ff6000b800000 */
[----:B------:R-:W0:Y:S01]  /*05f0*/  LDCU UR11, c[0x0][0x3d0] ;  /* 0x00007a00ff0b77ac */ /* 0x000e220008000800 */
[----:B------:R-:W-:Y:S01]  /*0600*/  IMAD.MOV.U32 R13, RZ, RZ, RZ ;  /* 0x000000ffff0d7224 */ /* 0x000fe200078e00ff */
        /* <DEDUP_REMOVED lines=21> */
.L_x_23:
[----:B------:R-:W-:Y:S01]  /*0760*/  MOV R16, 0x7a0 ;  /* 0x000007a000107802 */ /* 0x000fe20000000f00 */
[----:B------:R-:W-:Y:S01]  /*0770*/  UMOV UR26, UR7 ;  /* 0x00000007001a7c82 */ /* 0x000fe20008000000 */
[----:B------:R-:W-:-:S05]  /*0780*/  UMOV UR14, UR6 ;  /* 0x00000006000e7c82 */ /* 0x000fca0008000000 */
[----:B------:R-:W-:Y:S05]  /*0790*/  CALL.REL.NOINC `($__internal_2_$__cuda_sm20_div_s64) ;  /* 0x0000001400187944 */ /* 0x000fea0003c00000 */
[----:B------:R-:W-:-:S07]  /*07a0*/  IMAD.MOV.U32 R12, RZ, RZ, R19 ;  /* 0x000000ffff0c7224 */ /* 0x000fce00078e0013 */
.L_x_24:
[----:B------:R-:W-:Y:S01]  /*07b0*/  IADD3 R4, P0, PT, R4, -R10, RZ ;  /* 0x8000000a04047210 */ /* 0x000fe20007f1e0ff */
[----:B------:R-:W0:Y:S01]  /*07c0*/  LDCU.64 UR16, c[0x0][0x388] ;  /* 0x00007100ff1077ac */ /* 0x000e220008000a00 */
[----:B------:R-:W-:Y:S01]  /*07d0*/  IMAD.U32 R15, RZ, RZ, UR6 ;  /* 0x00000006ff0f7e24 */ /* 0x000fe2000f8e00ff */
[----:B------:R-:W-:Y:S02]  /*07e0*/  ISETP.LE.U32.AND P2, PT, R17, UR7, PT ;  /* 0x0000000711007c0c */ /* 0x000fe4000bf43070 */
[----:B------:R-:W-:Y:S01]  /*07f0*/  IMAD.X R11, R5, 0x1, ~R11, P0 ;  /* 0x00000001050b7824 */ /* 0x000fe200000e0e0b */
[----:B------:R-:W-:-:S04]  /*0800*/  ISETP.GT.U32.AND P0, PT, R4, RZ, PT ;  /* 0x000000ff0400720c */ /* 0x000fc80003f04070 */
[----:B------:R-:W-:-:S04]  /*0810*/  ISETP.GT.AND.EX P0, PT, R11, RZ, PT, P0 ;  /* 0x000000ff0b00720c */ /* 0x000fc80003f04300 */
[----:B------:R-:W-:Y:S02]  /*0820*/  SEL R5, R4, RZ, P0 ;  /* 0x000000ff04057207 */ /* 0x000fe40000000000 */
[----:B------:R-:W-:Y:S02]  /*0830*/  SEL R11, R11, RZ, P0 ;  /* 0x000000ff0b0b7207 */ /* 0x000fe40000000000 */
[----:B------:R-:W-:Y:S01]  /*0840*/  ISETP.GE.AND.EX P0, PT, R15, R18, PT, P2 ;  /* 0x000000120f00720c */ /* 0x000fe20003f06320 */
[----:B0-----:R-:W-:Y:S01]  /*0850*/  UIADD3 UR13, UP0, UPT, UR13, UR16, URZ ;  /* 0x000000100d0d7290 */ /* 0x001fe2000ff1e0ff */
[----:B------:R-:W-:-:S03]  /*0860*/  ISETP.LT.U32.AND P1, PT, R5, R12, PT ;  /* 0x0000000c0500720c */ /* 0x000fc60003f21070 */
[----:B------:R-:W-:Y:S01]  /*0870*/  UIADD3.X UR14, UPT, UPT, UR17, UR25, UR12, UP0, UP2 ;  /* 0x00000019110e7290 */ /* 0x000fe200087e440c */
[----:B------:R-:W-:-:S04]  /*0880*/  ISETP.LT.AND.EX P1, PT, R11, R13, PT, P1 ;  /* 0x0000000d0b00720c */ /* 0x000fc80003f21310 */
[----:B------:R-:W-:Y:S02]  /*0890*/  SEL R4, R5, R12, P1 ;  /* 0x0000000c05047207 */ /* 0x000fe40000800000 */
[----:B------:R-:W-:Y:S01]  /*08a0*/  SEL R5, R11, R13, P1 ;  /* 0x0000000d0b057207 */ /* 0x000fe20000800000 */
[----:B------:R-:W-:Y:S06]  /*08b0*/  @P0 BRA `(.L_x_25) ;  /* 0x0000000000400947 */ /* 0x000fec0003800000 */
[C---:B------:R-:W-:Y:S01]  /*08c0*/  ISETP.GE.U32.AND P0, PT, R7.reuse, R4, PT ;  /* 0x000000040700720c */ /* 0x040fe20003f06070 */
[----:B------:R-:W-:Y:S01]  /*08d0*/  BSSY.RECONVERGENT B0, `(.L_x_26) ;  /* 0x0000009000007945 */ /* 0x000fe20003800200 */
[----:B------:R-:W-:Y:S02]  /*08e0*/  ISETP.GE.U32.AND P1, PT, R7, UR7, PT ;  /* 0x0000000707007c0c */ /* 0x000fe4000bf26070 */
[C---:B------:R-:W-:Y:S02]  /*08f0*/  ISETP.GE.AND.EX P0, PT, R0.reuse, R5, PT, P0 ;  /* 0x000000050000720c */ /* 0x040fe40003f06300 */
[----:B------:R-:W-:Y:S02]  /*0900*/  ISETP.GE.AND.EX P1, PT, R0, UR6, PT, P1 ;  /* 0x0000000600007c0c */ /* 0x000fe4000bf26310 */
[----:B------:R-:W-:-:S09]  /*0910*/  PRMT R5, RZ, 0x7610, R5 ;  /* 0x00007610ff057816 */ /* 0x000fd20000000005 */
[----:B------:R-:W-:Y:S05]  /*0920*/  @P0 BRA `(.L_x_27) ;  /* 0x00000000000c0947 */ /* 0x000fea0003800000 */
[----:B------:R-:W-:-:S05]  /*0930*/  IADD3 R2, P0, PT, R2, R7, RZ ;  /* 0x0000000702027210 */ /* 0x000fca0007f1e0ff */
[----:B------:R-:W-:-:S05]  /*0940*/  IMAD.X R3, R3, 0x1, R0, P0 ;  /* 0x0000000103037824 */ /* 0x000fca00000e0600 */
[----:B------:R0:W5:Y:S03]  /*0950*/  LD.E.U8 R5, desc[UR20][R2.64] ;  /* 0x0000001402057980 */ /* 0x000166000c101100 */
.L_x_27:
[----:B------:R-:W-:Y:S05]  /*0960*/  BSYNC.RECONVERGENT B0 ;  /* 0x0000000000007941 */ /* 0x000fea0003800200 */
.L_x_26:
[----:B------:R-:W-:Y:S05]  /*0970*/  @P1 EXIT ;  /* 0x000000000000194d */ /* 0x000fea0003800000 */
[----:B0-----:R-:W-:-:S04]  /*0980*/  IADD3 R2, P0, PT, R7, UR13, RZ ;  /* 0x0000000d07027c10 */ /* 0x001fc8000ff1e0ff */
[----:B------:R-:W-:-:S05]  /*0990*/  IADD3.X R3, PT, PT, R0, UR14, RZ, P0, !PT ;  /* 0x0000000e00037c10 */ /* 0x000fca00087fe4ff */
[----:B-----5:R-:W-:Y:S01]  /*09a0*/  STG.E.U8 desc[UR20][R2.64], R5 ;  /* 0x0000000502007986 */ /* 0x020fe2000c101114 */
[----:B------:R-:W-:Y:S05]  /*09b0*/  EXIT ;  /* 0x000000000000794d */ /* 0x000fea0003800000 */
.L_x_25:
[----:B------:R-:W-:Y:S01]  /*09c0*/  UIADD3 UR4, UP0, UPT, UR13, 0xf, URZ ;  /* 0x0000000f0d047890 */ /* 0x000fe2000ff1e0ff */
[C---:B------:R-:W-:Y:S01]  /*09d0*/  IMAD.SHL.U32 R11, R7.reuse, 0x10, RZ ;  /* 0x00000010070b7824 */ /* 0x040fe200078e00ff */
[----:B------:R-:W-:Y:S01]  /*09e0*/  SHF.L.U64.HI R15, R7, 0x4, R0 ;  /* 0x00000004070f7819 */ /* 0x000fe20000010200 */
[----:B------:R-:W-:Y:S01]  /*09f0*/  BSSY.RECONVERGENT B0, `(.L_x_28) ;  /* 0x00000f4000007945 */ /* 0x000fe20003800200 */
[----:B------:R-:W-:-:S04]  /*0a00*/  UIADD3.X UR5, UPT, UPT, URZ, UR14, URZ, UP0, !UPT ;  /* 0x0000000eff057290 */ /* 0x000fc800087fe4ff */
[----:B------:R-:W-:-:S04]  /*0a10*/  USHF.R.S32.HI UR10, URZ, 0x1f, UR5 ;  /* 0x0000001fff0a7899 */ /* 0x000fc80008011405 */
[----:B------:R-:W-:-:S04]  /*0a20*/  ULEA.HI UR10, UP0, UR10, UR4, URZ, 0x4 ;  /* 0x000000040a0a7291 */ /* 0x000fc8000f8120ff */
[----:B------:R-:W-:-:S04]  /*0a30*/  UIADD3.X UR4, UPT, UPT, URZ, UR5, URZ, UP0, !UPT ;  /* 0x00000005ff047290 */ /* 0x000fc800087fe4ff */
[----:B------:R-:W-:Y:S02]  /*0a40*/  USHF.R.S64 UR10, UR10, 0x4, UR4 ;  /* 0x000000040a0a7899 */ /* 0x000fe40008001004 */
[----:B------:R-:W-:Y:S02]  /*0a50*/  USHF.R.S32.HI UR4, URZ, 0x4, UR4 ;  /* 0x00000004ff047899 */ /* 0x000fe40008011404 */
[----:B------:R-:W-:Y:S02]  /*0a60*/  USHF.L.U32 UR11, UR10, 0x4, URZ ;  /* 0x000000040a0b7899 */ /* 0x000fe400080006ff */
[----:B------:R-:W-:Y:S02]  /*0a70*/  USHF.L.U64.HI UR10, UR10, 0x4, UR4 ;  /* 0x000000040a0a7899 */ /* 0x000fe40008010204 */
[----:B------:R-:W-:-:S04]  /*0a80*/  UIADD3 UR4, UP0, UPT, UR11, -UR13, URZ ;  /* 0x8000000d0b047290 */ /* 0x000fc8000ff1e0ff */
[----:B------:R-:W-:Y:S02]  /*0a90*/  UIADD3.X UR5, UPT, UPT, UR10, ~UR14, URZ, UP0, !UPT ;  /* 0x8000000e0a057290 */ /* 0x000fe400087fe4ff */
[----:B------:R-:W-:-:S04]  /*0aa0*/  IADD3 R19, P0, PT, R4, -UR4, RZ ;  /* 0x8000000404137c10 */ /* 0x000fc8000ff1e0ff */
[----:B------:R-:W-:-:S04]  /*0ab0*/  IADD3.X R21, PT, PT, R5, ~UR5, RZ, P0, !PT ;  /* 0x8000000505157c10 */ /* 0x000fc800087fe4ff */
[----:B------:R-:W-:-:S04]  /*0ac0*/  SHF.R.S32.HI R6, RZ, 0x1f, R21 ;  /* 0x0000001fff067819 */ /* 0x000fc80000011415 */
[----:B------:R-:W-:-:S04]  /*0ad0*/  LEA.HI R6, P0, R6, R19, RZ, 0x4 ;  /* 0x0000001306067211 */ /* 0x000fc800078120ff */
[----:B------:R-:W-:Y:S01]  /*0ae0*/  LOP3.LUT R10, R6, 0xfffffff0, RZ, 0xc0, !PT ;  /* 0xfffffff0060a7812 */ /* 0x000fe200078ec0ff */
[----:B------:R-:W-:-:S03]  /*0af0*/  IMAD.X R16, RZ, RZ, R21, P0 ;  /* 0x000000ffff107224 */ /* 0x000fc600000e0615 */
[----:B------:R-:W-:Y:S02]  /*0b00*/  ISETP.GE.U32.AND P0, PT, R11, R10, PT ;  /* 0x0000000a0b00720c */ /* 0x000fe40003f06070 */
[----:B------:R-:W-:Y:S02]  /*0b10*/  IADD3 R6, P1, PT, R10, UR4, RZ ;  /* 0x000000040a067c10 */ /* 0x000fe4000ff3e0ff */
[----:B------:R-:W-:Y:S02]  /*0b20*/  ISETP.GE.AND.EX P0, PT, R15, R16, PT, P0 ;  /* 0x000000100f00720c */ /* 0x000fe40003f06300 */
[----:B------:R-:W-:-:S11]  /*0b30*/  IADD3.X R13, PT, PT, R16, UR5, RZ, P1, !PT ;  /* 0x00000005100d7c10 */ /* 0x000fd60008ffe4ff */
[----:B------:R-:W-:Y:S05]  /*0b40*/  @P0 BRA `(.L_x_29) ;  /* 0x0000000c00780947 */ /* 0x000fea0003800000 */
[C---:B------:R-:W-:Y:S01]  /*0b50*/  IMAD.SHL.U32 R14, R8.reuse, 0x800, RZ ;  /* 0x00000800080e7824 */ /* 0x040fe200078e00ff */
[----:B------:R-:W-:Y:S01]  /*0b60*/  IADD3 R10, P4, P5, R19, UR13, -R10 ;  /* 0x0000000d130a7c10 */ /* 0x000fe2000fd9e80a */
[----:B------:R-:W-:Y:S01]  /*0b70*/  BSSY.RECONVERGENT B1, `(.L_x_30) ;  /* 0x0000035000017945 */ /* 0x000fe20003800200 */
[----:B------:R-:W-:Y:S02]  /*0b80*/  SHF.L.U64.HI R12, R8, 0xb, R9 ;  /* 0x0000000b080c7819 */ /* 0x000fe40000010209 */
[----:B------:R-:W-:Y:S02]  /*0b90*/  IADD3 R20, P2, P3, R11, UR11, R14 ;  /* 0x0000000b0b147c10 */ /* 0x000fe4000fb5e00e */
[----:B------:R-:W-:Y:S02]  /*0ba0*/  IADD3 R8, P0, P1, -R10, UR11, R19 ;  /* 0x0000000b0a087c10 */ /* 0x000fe4000f91e113 */
[----:B------:R-:W-:Y:S01]  /*0bb0*/  IADD3.X R10, PT, PT, R21, UR14, ~R16, P4, P5 ;  /* 0x0000000e150a7c10 */ /* 0x000fe2000a7eac10 */
[----:B------:R-:W-:Y:S01]  /*0bc0*/  IMAD.U32 R16, RZ, RZ, UR24 ;  /* 0x00000018ff107e24 */ /* 0x000fe2000f8e00ff */
[----:B------:R-:W-:-:S02]  /*0bd0*/  IADD3 R9, P4, PT, R20, -UR13, RZ ;  /* 0x8000000d14097c10 */ /* 0x000fc4000ff9e0ff */
[----:B------:R-:W-:Y:S02]  /*0be0*/  IADD3.X R22, PT, PT, R15, UR10, R12, P2, P3 ;  /* 0x0000000a0f167c10 */ /* 0x000fe400097e640c */
[----:B------:R-:W-:Y:S02]  /*0bf0*/  IADD3.X R10, PT, PT, ~R10, UR10, R21, P0, P1 ;  /* 0x0000000a0a0a7c10 */ /* 0x000fe400087e2515 */
[----:B------:R-:W-:Y:S02]  /*0c00*/  ISETP.GT.U32.AND P0, PT, R8, R9, PT ;  /* 0x000000090800720c */ /* 0x000fe40003f04070 */
[----:B------:R-:W-:-:S04]  /*0c10*/  IADD3.X R11, PT, PT, R22, ~UR14, RZ, P4, !PT ;  /* 0x8000000e160b7c10 */ /* 0x000fc8000a7fe4ff */
[----:B------:R-:W-:-:S04]  /*0c20*/  ISETP.GT.AND.EX P0, PT, R10, R11, PT, P0 ;  /* 0x0000000b0a00720c */ /* 0x000fc80003f04300 */
[----:B------:R-:W-:Y:S01]  /*0c30*/  SEL R9, R8, R9, P0 ;  /* 0x0000000908097207 */ /* 0x000fe20000000000 */
[----:B------:R-:W-:Y:S01]  /*0c40*/  IMAD.U32 R8, RZ, RZ, UR25 ;  /* 0x00000019ff087e24 */ /* 0x000fe2000f8e00ff */
[----:B------:R-:W-:Y:S02]  /*0c50*/  SEL R11, R10, R11, P0 ;  /* 0x0000000b0a0b7207 */ /* 0x000fe40000000000 */
[----:B------:R-:W-:-:S04]  /*0c60*/  IADD3 R9, P0, P1, R9, UR16, R16 ;  /* 0x0000001009097c10 */ /* 0x000fc8000f91e010 */
[----:B------:R-:W-:Y:S02]  /*0c70*/  IADD3.X R11, PT, PT, R11, UR17, R8, P0, P1 ;  /* 0x000000110b0b7c10 */ /* 0x000fe400087e2408 */
[----:B------:R-:W-:Y:S02]  /*0c80*/  IADD3 R9, P0, PT, R9, UR8, RZ ;  /* 0x0000000809097c10 */ /* 0x000fe4000ff1e0ff */
[----:B------:R-:W-:Y:S02]  /*0c90*/  ISETP.GT.U32.AND P1, PT, R14, 0x1, PT ;  /* 0x000000010e00780c */ /* 0x000fe40003f24070 */
[----:B------:R-:W-:Y:S02]  /*0ca0*/  IADD3.X R11, PT, PT, R11, UR12, RZ, P0, !PT ;  /* 0x0000000c0b0b7c10 */ /* 0x000fe400087fe4ff */
[----:B------:R-:W-:-:S04]  /*0cb0*/  ISETP.NE.U32.AND P0, PT, R9, R20, PT ;  /* 0x000000140900720c */ /* 0x000fc80003f05070 */
[----:B------:R-:W-:-:S04]  /*0cc0*/  ISETP.NE.AND.EX P0, PT, R11, R22, PT, P0 ;  /* 0x000000160b00720c */ /* 0x000fc80003f05300 */
[----:B------:R-:W-:Y:S02]  /*0cd0*/  SEL R19, RZ, 0x1, !P0 ;  /* 0x00000001ff137807 */ /* 0x000fe40004000000 */
[C---:B------:R-:W-:Y:S02]  /*0ce0*/  ISETP.GT.U32.AND.EX P0, PT, R12.reuse, RZ, PT, P1 ;  /* 0x000000ff0c00720c */ /* 0x040fe40003f04110 */
[----:B------:R-:W-:Y:S02]  /*0cf0*/  IADD3 R20, P1, P2, R9, -R20, -R19 ;  /* 0x8000001409147210 */ /* 0x000fe40007a3e813 */
[----:B------:R-:W-:Y:S02]  /*0d00*/  SEL R15, R12, RZ, P0 ;  /* 0x000000ff0c0f7207 */ /* 0x000fe40000000000 */
[----:B------:R-:W-:Y:S02]  /*0d10*/  IADD3.X R22, PT, PT, R11, -0x1, ~R22, P1, P2 ;  /* 0xffffffff0b167810 */ /* 0x000fe40000fe4c16 */
[----:B------:R-:W-:-:S02]  /*0d20*/  SEL R21, R14, 0x1, P0 ;  /* 0x000000010e157807 */ /* 0x000fc40000000000 */
[----:B------:R-:W-:-:S04]  /*0d30*/  LOP3.LUT R8, R22, R15, RZ, 0xfc, !PT ;  /* 0x0000000f16087212 */ /* 0x000fc800078efcff */
[----:B------:R-:W-:-:S13]  /*0d40*/  ISETP.NE.U32.AND P1, PT, R8, RZ, PT ;  /* 0x000000ff0800720c */ /* 0x000fda0003f25070 */
[----:B------:R-:W-:Y:S05]  /*0d50*/  @P1 BRA `(.L_x_31) ;  /* 0x0000000000501947 */ /* 0x000fea0003800000 */
[----:B------:R-:W0:Y:S01]  /*0d60*/  I2F.U32.RP R10, R21 ;  /* 0x00000015000a7306 */ /* 0x000e220000209000 */
[----:B------:R-:W-:Y:S01]  /*0d70*/  ISETP.NE.U32.AND P2, PT, R21, RZ, PT ;  /* 0x000000ff1500720c */ /* 0x000fe20003f45070 */
[----:B------:R-:W-:-:S06]  /*0d80*/  IMAD.MOV.U32 R23, RZ, RZ, RZ ;  /* 0x000000ffff177224 */ /* 0x000fcc00078e00ff */
        /* <DEDUP_REMOVED lines=13> */
[----:B------:R-:W-:-:S13]  /*0e60*/  ISETP.GE.U32.AND P1, PT, R20, R21, PT ;  /* 0x000000151400720c */ /* 0x000fda0003f26070 */
[----:B------:R-:W-:Y:S01]  /*0e70*/  @P1 VIADD R22, R22, 0x1 ;  /* 0x0000000116161836 */ /* 0x000fe20000000000 */
[----:B------:R-:W-:Y:S01]  /*0e80*/  @!P2 LOP3.LUT R22, RZ, R21, RZ, 0x33, !PT ;  /* 0x00000015ff16a212 */ /* 0x000fe200078e33ff */
[----:B------:R-:W-:Y:S06]  /*0e90*/  BRA `(.L_x_32) ;  /* 0x0000000000087947 */ /* 0x000fec0003800000 */
.L_x_31:
[----:B------:R-:W-:-:S07]  /*0ea0*/  MOV R16, 0xec0 ;  /* 0x00000ec000107802 */ /* 0x000fce0000000f00 */
[----:B------:R-:W-:Y:S05]  /*0eb0*/  CALL.REL.NOINC `($__internal_3_$__cuda_sm20_div_u64) ;  /* 0x0000001000bc7944 */ /* 0x000fea0003c00000 */
.L_x_32:
[----:B------:R-:W-:Y:S05]  /*0ec0*/  BSYNC.RECONVERGENT B1 ;  /* 0x0000000000017941 */ /* 0x000fea0003800200 */
.L_x_30:
[----:B------:R-:W-:Y:S01]  /*0ed0*/  IADD3 R19, P2, PT, R22, R19, RZ ;  /* 0x0000001316137210 */ /* 0x000fe20007f5e0ff */
[----:B------:R-:W-:Y:S01]  /*0ee0*/  BSSY.RECONVERGENT B1, `(.L_x_33) ;  /* 0x000003b000017945 */ /* 0x000fe20003800200 */
[----:B------:R-:W-:Y:S02]  /*0ef0*/  LEA R15, P1, R7, UR4, 0x4 ;  /* 0x00000004070f7c11 */ /* 0x000fe4000f8220ff */
[----:B------:R-:W-:Y:S01]  /*0f00*/  LOP3.LUT R8, R19, 0x1, RZ, 0xc0, !PT ;  /* 0x0000000113087812 */ /* 0x000fe200078ec0ff */
[----:B------:R-:W-:Y:S01]  /*0f10*/  IMAD.X R22, RZ, RZ, R23, P2 ;  /* 0x000000ffff167224 */ /* 0x000fe200010e0617 */
[----:B------:R-:W-:Y:S02]  /*0f20*/  LEA.HI.X R16, R7, UR5, R0, 0x4, P1 ;  /* 0x0000000507107c11 */ /* 0x000fe400088f2400 */
[----:B------:R-:W-:-:S04]  /*0f30*/  ISETP.NE.U32.AND P0, PT, R8, 0x1, PT ;  /* 0x000000010800780c */ /* 0x000fc80003f05070 */
[----:B------:R-:W-:-:S13]  /*0f40*/  ISETP.NE.U32.AND.EX P0, PT, RZ, RZ, PT, P0 ;  /* 0x000000ffff00720c */ /* 0x000fda0003f05100 */
[----:B------:R-:W-:Y:S05]  /*0f50*/  @!P0 BRA `(.L_x_34) ;  /* 0x0000000000cc8947 */ /* 0x000fea0003800000 */
[----:B------:R-:W-:Y:S01]  /*0f60*/  IADD3 R20, P1, PT, R15, R2, RZ ;  /* 0x000000020f147210 */ /* 0x000fe20007f3e0ff */
[----:B------:R-:W-:Y:S03]  /*0f70*/  BSSY.RECONVERGENT B2, `(.L_x_35) ;  /* 0x000002c000027945 */ /* 0x000fe60003800200 */
[----:B------:R-:W-:Y:S01]  /*0f80*/  LOP3.LUT P0, RZ, R20, 0xf, RZ, 0xc0, !PT ;  /* 0x0000000f14ff7812 */ /* 0x000fe2000780c0ff */
[----:B------:R-:W-:-:S12]  /*0f90*/  IMAD.X R21, R16, 0x1, R3, P1 ;  /* 0x0000000110157824 */ /* 0x000fd800008e0603 */
[----:B------:R-:W-:Y:S05]  /*0fa0*/  @!P0 BRA `(.L_x_36) ;  /* 0x00000000009c8947 */ /* 0x000fea0003800000 */
[----:B------:R-:W2:Y:S04]  /*0fb0*/  LD.E.U8 R24, desc[UR20][R20.64+0x1] ;  /* 0x0000011414187980 */ /* 0x000ea8000c101100 */
[----:B------:R-:W3:Y:S04]  /*0fc0*/  LD.E.U8 R10, desc[UR20][R20.64+0x2] ;  /* 0x00000214140a7980 */ /* 0x000ee8000c101100 */
[----:B------:R-:W4:Y:S04]  /*0fd0*/  LD.E.U8 R8, desc[UR20][R20.64+0x3] ;  /* 0x0000031414087980 */ /* 0x000f28000c101100 */
[----:B------:R-:W5:Y:S04]  /*0fe0*/  LD.E.U8 R27, desc[UR20][R20.64] ;  /* 0x00000014141b7980 */ /* 0x000f68000c101100 */
[----:B------:R-:W5:Y:S04]  /*0ff0*/  LD.E.U8 R23, desc[UR20][R20.64+0x5] ;  /* 0x0000051414177980 */ /* 0x000f68000c101100 */
[----:B------:R-:W5:Y:S01]  /*1000*/  LD.E.U8 R26, desc[UR20][R20.64+0x4] ;  /* 0x00000414141a7980 */ /* 0x000f62000c101100 */
[----:B--2---:R-:W-:-:S04]  /*1010*/  IMAD.WIDE.U32 R24, R24, 0x100, RZ ;  /* 0x0000010018187825 */ /* 0x004fc800078e00ff */
[----:B---3--:R-:W-:-:S04]  /*1020*/  IMAD.WIDE.U32 R10, R10, 0x10000, RZ ;  /* 0x000100000a0a7825 */ /* 0x008fc800078e00ff */
[----:B----4-:R-:W-:Y:S01]  /*1030*/  IMAD.WIDE.U32 R8, R8, 0x1000000, RZ ;  /* 0x0100000008087825 */ /* 0x010fe200078e00ff */
[----:B-----5:R-:W-:-:S04]  /*1040*/  LOP3.LUT R27, R10, R24, R27, 0xfe, !PT ;  /* 0x000000180a1b7212 */ /* 0x020fc800078efe1b */
[----:B------:R-:W-:Y:S01]  /*1050*/  LOP3.LUT R10, R9, R25, R11, 0xfe, !PT ;  /* 0x00000019090a7212 */ /* 0x000fe200078efe0b */
[----:B------:R-:W2:Y:S01]  /*1060*/  LD.E.U8 R24, desc[UR20][R20.64+0xa] ;  /* 0x00000a1414187980 */ /* 0x000ea2000c101100 */
[----:B------:R-:W-:-:S03]  /*1070*/  IMAD.SHL.U32 R23, R23, 0x100, RZ ;  /* 0x0000010017177824 */ /* 0x000fc600078e00ff */
[----:B------:R-:W3:Y:S01]  /*1080*/  LD.E.U8 R11, desc[UR20][R20.64+0x6] ;  /* 0x00000614140b7980 */ /* 0x000ee2000c101100 */
[----:B------:R-:W-:Y:S02]  /*1090*/  LOP3.LUT R8, R27, R8, RZ, 0xfc, !PT ;  /* 0x000000081b087212 */ /* 0x000fe400078efcff */
[----:B------:R-:W-:Y:S01]  /*10a0*/  LOP3.LUT R26, R23, R10, R26, 0xfe, !PT ;  /* 0x0000000a171a7212 */ /* 0x000fe200078efe1a */
[----:B------:R-:W4:Y:S04]  /*10b0*/  LD.E.U8 R9, desc[UR20][R20.64+0x7] ;  /* 0x0000071414097980 */ /* 0x000f28000c101100 */
[----:B------:R-:W5:Y:S04]  /*10c0*/  LD.E.U8 R27, desc[UR20][R20.64+0x9] ;  /* 0x00000914141b7980 */ /* 0x000f68000c101100 */
[----:B------:R-:W5:Y:S04]  /*10d0*/  LD.E.U8 R10, desc[UR20][R20.64+0xb] ;  /* 0x00000b14140a7980 */ /* 0x000f68000c101100 */
[----:B------:R-:W5:Y:S01]  /*10e0*/  LD.E.U8 R23, desc[UR20][R20.64+0x8] ;  /* 0x0000081414177980 */ /* 0x000f62000c101100 */
[----:B---3--:R-:W-:-:S02]  /*10f0*/  IMAD.U32 R11, R11, 0x10000, RZ ;  /* 0x000100000b0b7824 */ /* 0x008fc400078e00ff */
[----:B----4-:R-:W-:Y:S02]  /*1100*/  IMAD.SHL.U32 R9, R9, 0x1000000, RZ ;  /* 0x0100000009097824 */ /* 0x010fe400078e00ff */
[----:B--2---:R-:W-:-:S03]  /*1110*/  IMAD.WIDE.U32 R24, R24, 0x10000, RZ ;  /* 0x0001000018187825 */ /* 0x004fc600078e00ff */
[----:B------:R-:W-:Y:S01]  /*1120*/  LOP3.LUT R9, R9, R26, R11, 0xfe, !PT ;  /* 0x0000001a09097212 */ /* 0x000fe200078efe0b */
[----:B-----5:R-:W-:-:S04]  /*1130*/  IMAD.WIDE.U32 R26, R27, 0x100, RZ ;  /* 0x000001001b1a7825 */ /* 0x020fc800078e00ff */
[----:B------:R-:W-:Y:S01]  /*1140*/  IMAD.WIDE.U32 R10, R10, 0x1000000, RZ ;  /* 0x010000000a0a7825 */ /* 0x000fe200078e00ff */
[----:B------:R-:W-:Y:S02]  /*1150*/  LOP3.LUT R23, R24, R26, R23, 0xfe, !PT ;  /* 0x0000001a18177212 */ /* 0x000fe400078efe17 */
[----:B------:R-:W2:Y:S02]  /*1160*/  LD.E.U8 R24, desc[UR20][R20.64+0xd] ;  /* 0x00000d1414187980 */ /* 0x000ea4000c101100 */
[----:B------:R-:W-:Y:S02]  /*1170*/  LOP3.LUT R25, R11, R27, R25, 0xfe, !PT ;  /* 0x0000001b0b197212 */ /* 0x000fe400078efe19 */
[----:B------:R-:W3:Y:S01]  /*1180*/  LD.E.U8 R11, desc[UR20][R20.64+0xc] ;  /* 0x00000c14140b7980 */ /* 0x000ee2000c101100 */
[----:B--2---:R-:W-:-:S05]  /*1190*/  IMAD.SHL.U32 R24, R24, 0x100, RZ ;  /* 0x0000010018187824 */ /* 0x004fca00078e00ff */
[----:B---3--:R-:W-:Y:S02]  /*11a0*/  LOP3.LUT R25, R24, R25, R11, 0xfe, !PT ;  /* 0x0000001918197212 */ /* 0x008fe400078efe0b */
[----:B------:R-:W2:Y:S04]  /*11b0*/  LD.E.U8 R11, desc[UR20][R20.64+0xe] ;  /* 0x00000e14140b7980 */ /* 0x000ea8000c101100 */
[----:B------:R-:W3:Y:S01]  /*11c0*/  LD.E.U8 R24, desc[UR20][R20.64+0xf] ;  /* 0x00000f1414187980 */ /* 0x000ee2000c101100 */
[----:B------:R-:W-:Y:S01]  /*11d0*/  LOP3.LUT R10, R23, R10, RZ, 0xfc, !PT ;  /* 0x0000000a170a7212 */ /* 0x000fe200078efcff */
[----:B--2---:R-:W-:Y:S02]  /*11e0*/  IMAD.U32 R11, R11, 0x10000, RZ ;  /* 0x000100000b0b7824 */ /* 0x004fe400078e00ff */
[----:B---3--:R-:W-:-:S05]  /*11f0*/  IMAD.SHL.U32 R24, R24, 0x1000000, RZ ;  /* 0x0100000018187824 */ /* 0x008fca00078e00ff */
[----:B------:R-:W-:Y:S01]  /*1200*/  LOP3.LUT R11, R24, R25, R11, 0xfe, !PT ;  /* 0x00000019180b7212 */ /* 0x000fe200078efe0b */
[----:B------:R-:W-:Y:S06]  /*1210*/  BRA `(.L_x_37) ;  /* 0x0000000000047947 */ /* 0x000fec0003800000 */
.L_x_36:
[----:B------:R0:W5:Y:S02]  /*1220*/  LDG.E.128.CONSTANT R8, desc[UR20][R20.64] ;  /* 0x0000001414087981 */ /* 0x000164000c1e9d00 */
.L_x_37:
[----:B------:R-:W-:Y:S05]  /*1230*/  BSYNC.RECONVERGENT B2 ;  /* 0x0000000000027941 */ /* 0x000fea0003800200 */
.L_x_35:
[----:B0-----:R-:W-:-:S04]  /*1240*/  IADD3 R20, P0, PT, R15, UR13, RZ ;  /* 0x0000000d0f147c10 */ /* 0x001fc8000ff1e0ff */
[----:B------:R-:W-:Y:S02]  /*1250*/  IADD3.X R21, PT, PT, R16, UR14, RZ, P0, !PT ;  /* 0x0000000e10157c10 */ /* 0x000fe400087fe4ff */
[----:B------:R-:W-:-:S03]  /*1260*/  IADD3 R15, P0, PT, R15, R14, RZ ;  /* 0x0000000e0f0f7210 */ /* 0x000fc60007f1e0ff */
[----:B-----5:R0:W-:Y:S02]  /*1270*/  STG.E.EF.128 desc[UR20][R20.64], R8 ;  /* 0x0000000814007986 */ /* 0x0201e4000c001d14 */
[----:B------:R-:W-:-:S08]  /*1280*/  IMAD.X R16, R16, 0x1, R12, P0 ;  /* 0x0000000110107824 */ /* 0x000fd000000e060c */
.L_x_34:
[----:B------:R-:W-:Y:S05]  /*1290*/  BSYNC.RECONVERGENT B1 ;  /* 0x0000000000017941 */ /* 0x000fea0003800200 */
.L_x_33:
[----:B------:R-:W-:-:S04]  /*12a0*/  ISETP.NE.U32.AND P0, PT, R19, RZ, PT ;  /* 0x000000ff1300720c */ /* 0x000fc80003f05070 */
[----:B------:R-:W-:-:S13]  /*12b0*/  ISETP.NE.AND.EX P0, PT, R22, RZ, PT, P0 ;  /* 0x000000ff1600720c */ /* 0x000fda0003f05300 */
[----:B------:R-:W-:Y:S05]  /*12c0*/  @!P0 BRA `(.L_x_29) ;  /* 0x0000000400988947 */ /* 0x000fea0003800000 */
.L_x_43:
[----:B0-----:R-:W-:-:S04]  /*12d0*/  IADD3 R22, P1, PT, R15, R2, RZ ;  /* 0x000000020f167210 */ /* 0x001fc80007f3e0ff */
[----:B------:R-:W-:Y:S01]  /*12e0*/  LOP3.LUT P0, RZ, R22, 0xf, RZ, 0xc0, !PT ;  /* 0x0000000f16ff7812 */ /* 0x000fe2000780c0ff */
[----:B------:R-:W-:-:S12]  /*12f0*/  IMAD.X R23, R16, 0x1, R3, P1 ;  /* 0x0000000110177824 */ /* 0x000fd800008e0603 */
[----:B0-----:R0:W5:Y:S01]  /*1300*/  @!P0 LDG.E.128.CONSTANT R8, desc[UR20][R22.64] ;  /* 0x0000001416088981 */ /* 0x001162000c1e9d00 */
[----:B------:R-:W-:Y:S04]  /*1310*/  BSSY.RECONVERGENT B1, `(.L_x_38) ;  /* 0x0000028000017945 */ /* 0x000fe80003800200 */
[----:B------:R-:W-:Y:S05]  /*1320*/  @!P0 BRA `(.L_x_39) ;  /* 0x0000000000988947 */ /* 0x000fea0003800000 */
[----:B------:R-:W2:Y:S04]  /*1330*/  LD.E.U8 R20, desc[UR20][R22.64+0x1] ;  /* 0x0000011416147980 */ /* 0x000ea8000c101100 */
[----:B-----5:R-:W3:Y:S04]  /*1340*/  LD.E.U8 R10, desc[UR20][R22.64+0x2] ;  /* 0x00000214160a7980 */ /* 0x020ee8000c101100 */
[----:B------:R-:W4:Y:S04]  /*1350*/  LD.E.U8 R8, desc[UR20][R22.64+0x3] ;  /* 0x0000031416087980 */ /* 0x000f28000c101100 */
[----:B------:R-:W4:Y:S04]  /*1360*/  LD.E.U8 R24, desc[UR20][R22.64+0x5] ;  /* 0x0000051416187980 */ /* 0x000f28000c101100 */
[----:B------:R-:W4:Y:S04]  /*1370*/  LD.E.U8 R25, desc[UR20][R22.64] ;  /* 0x0000001416197980 */ /* 0x000f28000c101100 */
[----:B------:R-:W4:Y:S01]  /*1380*/  LD.E.U8 R19, desc[UR20][R22.64+0x4] ;  /* 0x0000041416137980 */ /* 0x000f22000c101100 */
[----:B--2---:R-:W-:-:S04]  /*1390*/  IMAD.WIDE.U32 R20, R20, 0x100, RZ ;  /* 0x0000010014147825 */ /* 0x004fc800078e00ff */
[----:B---3--:R-:W-:-:S04]  /*13a0*/  IMAD.WIDE.U32 R10, R10, 0x10000, RZ ;  /* 0x000100000a0a7825 */ /* 0x008fc800078e00ff */
[----:B----4-:R-:W-:-:S04]  /*13b0*/  IMAD.WIDE.U32 R8, R8, 0x1000000, RZ ;  /* 0x0100000008087825 */ /* 0x010fc800078e00ff */
[----:B------:R-:W-:Y:S01]  /*13c0*/  IMAD.SHL.U32 R24, R24, 0x100, RZ ;  /* 0x0000010018187824 */ /* 0x000fe200078e00ff */
[----:B------:R-:W-:Y:S02]  /*13d0*/  LOP3.LUT R21, R9, R21, R11, 0xfe, !PT ;  /* 0x0000001509157212 */ /* 0x000fe400078efe0b */
[----:B------:R-:W2:Y:S04]  /*13e0*/  LD.E.U8 R9, desc[UR20][R22.64+0x6] ;  /* 0x0000061416097980 */ /* 0x000ea8000c101100 */
[----:B------:R-:W3:Y:S01]  /*13f0*/  LD.E.U8 R11, desc[UR20][R22.64+0x7] ;  /* 0x00000714160b7980 */ /* 0x000ee2000c101100 */
[----:B------:R-:W-:Y:S02]  /*1400*/  LOP3.LUT R25, R10, R20, R25, 0xfe, !PT ;  /* 0x000000140a197212 */ /* 0x000fe400078efe19 */
[----:B------:R-:W-:Y:S01]  /*1410*/  LOP3.LUT R21, R24, R21, R19, 0xfe, !PT ;  /* 0x0000001518157212 */ /* 0x000fe200078efe13 */
[----:B------:R-:W4:Y:S04]  /*1420*/  LD.E.U8 R20, desc[UR20][R22.64+0xa] ;  /* 0x00000a1416147980 */ /* 0x000f28000c101100 */
[----:B------:R-:W4:Y:S04]  /*1430*/  LD.E.U8 R24, desc[UR20][R22.64+0x9] ;  /* 0x0000091416187980 */ /* 0x000f28000c101100 */
[----:B------:R-:W4:Y:S04]  /*1440*/  LD.E.U8 R10, desc[UR20][R22.64+0xb] ;  /* 0x00000b14160a7980 */ /* 0x000f28000c101100 */
[----:B------:R-:W4:Y:S01]  /*1450*/  LD.E.U8 R19, desc[UR20][R22.64+0x8] ;  /* 0x0000081416137980 */ /* 0x000f22000c101100 */
[----:B------:R-:W-:Y:S01]  /*1460*/  LOP3.LUT R8, R25, R8, RZ, 0xfc, !PT ;  /* 0x0000000819087212 */ /* 0x000fe200078efcff */
[----:B--2---:R-:W-:-:S02]  /*1470*/  IMAD.U32 R9, R9, 0x10000, RZ ;  /* 0x0001000009097824 */ /* 0x004fc400078e00ff */
[----:B---3--:R-:W-:-:S05]  /*1480*/  IMAD.SHL.U32 R26, R11, 0x1000000, RZ ;  /* 0x010000000b1a7824 */ /* 0x008fca00078e00ff */
[----:B------:R-:W-:Y:S01]  /*1490*/  LOP3.LUT R9, R26, R21, R9, 0xfe, !PT ;  /* 0x000000151a097212 */ /* 0x000fe200078efe09 */
[----:B----4-:R-:W-:-:S04]  /*14a0*/  IMAD.WIDE.U32 R20, R20, 0x10000, RZ ;  /* 0x0001000014147825 */ /* 0x010fc800078e00ff */
[----:B------:R-:W-:-:S04]  /*14b0*/  IMAD.WIDE.U32 R24, R24, 0x100, RZ ;  /* 0x0000010018187825 */ /* 0x000fc800078e00ff */
        /* <DEDUP_REMOVED lines=12> */
[----:B------:R-:W-:-:S07]  /*1580*/  LOP3.LUT R11, R20, R21, R11, 0xfe, !PT ;  /* 0x00000015140b7212 */ /* 0x000fce00078efe0b */
.L_x_39:
[----:B------:R-:W-:Y:S05]  /*1590*/  BSYNC.RECONVERGENT B1 ;  /* 0x0000000000017941 */ /* 0x000fea0003800200 */
.L_x_38:
[----:B------:R-:W-:Y:S01]  /*15a0*/  IADD3 R20, P0, PT, R15, UR13, RZ ;  /* 0x0000000d0f147c10 */ /* 0x000fe2000ff1e0ff */
[----:B------:R-:W-:Y:S01]  /*15b0*/  BSSY.RECONVERGENT B1, `(.L_x_40) ;  /* 0x000002f000017945 */ /* 0x000fe20003800200 */
[----:B0-----:R-:W-:Y:S02]  /*15c0*/  IADD3 R22, P1, PT, R14, R22, RZ ;  /* 0x000000160e167210 */ /* 0x001fe40007f3e0ff */
[----:B------:R-:W-:Y:S02]  /*15d0*/  IADD3.X R21, PT, PT, R16, UR14, RZ, P0, !PT ;  /* 0x0000000e10157c10 */ /* 0x000fe400087fe4ff */
[----:B------:R-:W-:Y:S01]  /*15e0*/  LOP3.LUT P0, RZ, R22, 0xf, RZ, 0xc0, !PT ;  /* 0x0000000f16ff7812 */ /* 0x000fe2000780c0ff */
[----:B------:R-:W-:Y:S02]  /*15f0*/  IMAD.X R23, R12, 0x1, R23, P1 ;  /* 0x000000010c177824 */ /* 0x000fe400008e0617 */
[----:B-----5:R0:W-:Y:S10]  /*1600*/  STG.E.EF.128 desc[UR20][R20.64], R8 ;  /* 0x0000000814007986 */ /* 0x0201f4000c001d14 */
[----:B------:R-:W-:Y:S05]  /*1610*/  @!P0 BRA `(.L_x_41) ;  /* 0x00000000009c8947 */ /* 0x000fea0003800000 */
[----:B------:R-:W2:Y:S04]  /*1620*/  LD.E.U8 R24, desc[UR20][R22.64+0x1] ;  /* 0x0000011416187980 */ /* 0x000ea8000c101100 */
[----:B0-----:R-:W3:Y:S04]  /*1630*/  LD.E.U8 R10, desc[UR20][R22.64+0x2] ;  /* 0x00000214160a7980 */ /* 0x001ee8000c101100 */
        /* <DEDUP_REMOVED lines=37> */
.L_x_41:
[----:B0-----:R0:W5:Y:S02]  /*1890*/  LDG.E.128.CONSTANT R8, desc[UR20][R22.64] ;  /* 0x0000001416087981 */ /* 0x001164000c1e9d00 */
.L_x_42:
[----:B------:R-:W-:Y:S05]  /*18a0*/  BSYNC.RECONVERGENT B1 ;  /* 0x0000000000017941 */ /* 0x000fea0003800200 */
.L_x_40:
[----:B------:R-:W-:-:S05]  /*18b0*/  IADD3 R20, P0, PT, R20, R14, RZ ;  /* 0x0000000e14147210 */ /* 0x000fca0007f1e0ff */
[----:B------:R-:W-:Y:S01]  /*18c0*/  IMAD.X R21, R21, 0x1, R12, P0 ;  /* 0x0000000115157824 */ /* 0x000fe200000e060c */
[----:B------:R-:W-:-:S04]  /*18d0*/  IADD3 R15, P0, P1, R14, R15, R14 ;  /* 0x0000000f0e0f7210 */ /* 0x000fc8000791e00e */
[----:B-----5:R1:W-:Y:S01]  /*18e0*/  STG.E.EF.128 desc[UR20][R20.64], R8 ;  /* 0x0000000814007986 */ /* 0x0203e2000c001d14 */
[----:B------:R-:W-:Y:S02]  /*18f0*/  IADD3.X R16, PT, PT, R12, R16, R12, P0, P1 ;  /* 0x000000100c107210 */ /* 0x000fe400007e240c */
[----:B------:R-:W-:-:S04]  /*1900*/  ISETP.GE.U32.AND P0, PT, R15, R6, PT ;  /* 0x000000060f00720c */ /* 0x000fc80003f06070 */
[----:B------:R-:W-:-:S13]  /*1910*/  ISETP.GE.AND.EX P0, PT, R16, R13, PT, P0 ;  /* 0x0000000d1000720c */ /* 0x000fda0003f06300 */
[----:B-1----:R-:W-:Y:S05]  /*1920*/  @!P0 BRA `(.L_x_43) ;  /* 0xfffffff800688947 */ /* 0x002fea000383ffff */
.L_x_29:
[----:B------:R-:W-:Y:S05]  /*1930*/  BSYNC.RECONVERGENT B0 ;  /* 0x0000000000007941 */ /* 0x000fea0003800200 */
.L_x_28:
[----:B------:R-:W-:Y:S01]  /*1940*/  UISETP.LT.U32.AND UP0, UPT, UR7, UR4, UPT ;  /* 0x000000040700728c */ /* 0x000fe2000bf01070 */
[----:B------:R-:W-:Y:S03]  /*1950*/  BSSY.RECONVERGENT B0, `(.L_x_44) ;  /* 0x0000014000007945 */ /* 0x000fe60003800200 */
[----:B------:R-:W-:-:S04]  /*1960*/  UISETP.LT.AND.EX UP0, UPT, UR6, UR5, UPT, UP0 ;  /* 0x000000050600728c */ /* 0x000fc8000bf01300 */
[----:B------:R-:W-:Y:S02]  /*1970*/  USEL UR5, UR6, UR5, UP0 ;  /* 0x0000000506057287 */ /* 0x000fe40008000000 */
[----:B------:R-:W-:-:S04]  /*1980*/  USEL UR4, UR7, UR4, UP0 ;  /* 0x0000000407047287 */ /* 0x000fc80008000000 */
[----:B0-----:R-:W-:Y:S02]  /*1990*/  IMAD.U32 R9, RZ, RZ, UR5 ;  /* 0x00000005ff097e24 */ /* 0x001fe4000f8e00ff */
[----:B------:R-:W-:-:S04]  /*19a0*/  ISETP.LT.U32.AND P0, PT, R7, UR4, PT ;  /* 0x0000000407007c0c */ /* 0x000fc8000bf01070 */
[----:B------:R-:W-:-:S13]  /*19b0*/  ISETP.GT.AND.EX P0, PT, R9, R0, PT, P0 ;  /* 0x000000000900720c */ /* 0x000fda0003f04300 */
[----:B------:R-:W-:Y:S05]  /*19c0*/  @!P0 BRA `(.L_x_45) ;  /* 0x0000000000308947 */ /* 0x000fea0003800000 */
[C---:B------:R-:W-:Y:S01]  /*19d0*/  ISETP.GE.U32.AND P0, PT, R7.reuse, R4, PT ;  /* 0x000000040700720c */ /* 0x040fe20003f06070 */
[----:B------:R-:W-:Y:S01]  /*19e0*/  BSSY.RECONVERGENT B1, `(.L_x_46) ;  /* 0x0000009000017945 */ /* 0x000fe20003800200 */
[----:B------:R-:W-:Y:S02]  /*19f0*/  IADD3 R10, P1, PT, R7, UR13, RZ ;  /* 0x0000000d070a7c10 */ /* 0x000fe4000ff3e0ff */
[C---:B------:R-:W-:Y:S02]  /*1a00*/  ISETP.GE.AND.EX P0, PT, R0.reuse, R5, PT, P0 ;  /* 0x000000050000720c */ /* 0x040fe40003f06300 */
[----:B------:R-:W-:Y:S02]  /*1a10*/  IADD3.X R11, PT, PT, R0, UR14, RZ, P1, !PT ;  /* 0x0000000e000b7c10 */ /* 0x000fe40008ffe4ff */
[----:B------:R-:W-:-:S09]  /*1a20*/  PRMT R9, RZ, 0x7610, R9 ;  /* 0x00007610ff097816 */ /* 0x000fd20000000009 */
[----:B------:R-:W-:Y:S05]  /*1a30*/  @P0 BRA `(.L_x_47) ;  /* 0x00000000000c0947 */ /* 0x000fea0003800000 */
[----:B------:R-:W-:-:S05]  /*1a40*/  IADD3 R8, P0, PT, R2, R7, RZ ;  /* 0x0000000702087210 */ /* 0x000fca0007f1e0ff */
[----:B------:R-:W-:-:S06]  /*1a50*/  IMAD.X R9, R3, 0x1, R0, P0 ;  /* 0x0000000103097824 */ /* 0x000fcc00000e0600 */
[----:B------:R0:W5:Y:S02]  /*1a60*/  LD.E.U8 R9, desc[UR20][R8.64] ;  /* 0x0000001408097980 */ /* 0x000164000c101100 */
.L_x_47:
[----:B------:R-:W-:Y:S05]  /*1a70*/  BSYNC.RECONVERGENT B1 ;  /* 0x0000000000017941 */ /* 0x000fea0003800200 */
.L_x_46:
[----:B-----5:R1:W-:Y:S02]  /*1a80*/  STG.E.U8 desc[UR20][R10.64], R9 ;  /* 0x000000090a007986 */ /* 0x0203e4000c101114 */
.L_x_45:
[----:B------:R-:W-:Y:S05]  /*1a90*/  BSYNC.RECONVERGENT B0 ;  /* 0x0000000000007941 */ /* 0x000fea0003800200 */
.L_x_44:
[----:B------:R-:W-:-:S04]  /*1aa0*/  IADD3 R19, P1, PT, R6, R7, RZ ;  /* 0x0000000706137210 */ /* 0x000fc80007f3e0ff */
[----:B------:R-:W-:Y:S01]  /*1ab0*/  ISETP.GE.U32.AND P0, PT, R19, UR7, PT ;  /* 0x0000000713007c0c */ /* 0x000fe2000bf06070 */
[----:B------:R-:W-:-:S05]  /*1ac0*/  IMAD.X R12, R13, 0x1, R0, P1 ;  /* 0x000000010d0c7824 */ /* 0x000fca00008e0600 */
[----:B------:R-:W-:-:S13]  /*1ad0*/  ISETP.GE.AND.EX P0, PT, R12, UR6, PT, P0 ;  /* 0x000000060c007c0c */ /* 0x000fda000bf06300 */
[----:B------:R-:W-:Y:S05]  /*1ae0*/  @P0 EXIT ;  /* 0x000000000000094d */ /* 0x000fea0003800000 */
.L_x_48:
[----:B------:R-:W-:Y:S02]  /*1af0*/  ISETP.GE.U32.AND P0, PT, R19, R4, PT ;  /* 0x000000041300720c */ /* 0x000fe40003f06070 */
[----:B--2---:R-:W-:Y:S02]  /*1b00*/  PRMT R15, RZ, 0x7610, R15 ;  /* 0x00007610ff0f7816 */ /* 0x004fe4000000000f */
[----:B------:R-:W-:-:S13]  /*1b10*/  ISETP.GE.AND.EX P0, PT, R12, R5, PT, P0 ;  /* 0x000000050c00720c */ /* 0x000fda0003f06300 */
[----:B0-----:R-:W-:-:S05]  /*1b20*/  @!P0 IADD3 R8, P1, PT, R19, R2, RZ ;  /* 0x0000000213088210 */ /* 0x001fca0007f3e0ff */
[----:B-1----:R-:W-:-:S05]  /*1b30*/  @!P0 IMAD.X R9, R12, 0x1, R3, P1 ;  /* 0x000000010c098824 */ /* 0x002fca00008e0603 */
[----:B------:R-:W2:Y:S01]  /*1b40*/  @!P0 LD.E.U8 R15, desc[UR20][R8.64] ;  /* 0x00000014080f8980 */ /* 0x000ea2000c101100 */
[----:B------:R-:W-:-:S04]  /*1b50*/  IADD3 R10, P0, PT, R19, UR13, RZ ;  /* 0x0000000d130a7c10 */ /* 0x000fc8000ff1e0ff */
[----:B------:R-:W-:Y:S02]  /*1b60*/  IADD3.X R11, PT, PT, R12, UR14, RZ, P0, !PT ;  /* 0x0000000e0c0b7c10 */ /* 0x000fe400087fe4ff */
[----:B------:R-:W-:-:S04]  /*1b70*/  IADD3 R6, P0, PT, R17, R6, RZ ;  /* 0x0000000611067210 */ /* 0x000fc80007f1e0ff */
[----:B------:R-:W-:Y:S01]  /*1b80*/  IADD3 R19, P1, PT, R6, R7, RZ ;  /* 0x0000000706137210 */ /* 0x000fe20007f3e0ff */
[----:B------:R-:W-:-:S03]  /*1b90*/  IMAD.X R13, R18, 0x1, R13, P0 ;  /* 0x00000001120d7824 */ /* 0x000fc600000e060d */
[----:B------:R-:W-:Y:S01]  /*1ba0*/  ISETP.GE.U32.AND P0, PT, R19, UR7, PT ;  /* 0x0000000713007c0c */ /* 0x000fe2000bf06070 */
[----:B------:R-:W-:-:S05]  /*1bb0*/  IMAD.X R12, R13, 0x1, R0, P1 ;  /* 0x000000010d0c7824 */ /* 0x000fca00008e0600 */
[----:B------:R-:W-:Y:S01]  /*1bc0*/  ISETP.GE.AND.EX P0, PT, R12, UR6, PT, P0 ;  /* 0x000000060c007c0c */ /* 0x000fe2000bf06300 */
[----:B--2---:R2:W-:-:S12]  /*1bd0*/  STG.E.U8 desc[UR20][R10.64], R15 ;  /* 0x0000000f0a007986 */ /* 0x0045d8000c101114 */
[----:B------:R-:W-:Y:S05]  /*1be0*/  @!P0 BRA `(.L_x_48) ;  /* 0xfffffffc00c08947 */ /* 0x000fea000383ffff */
[----:B------:R-:W-:Y:S05]  /*1bf0*/  EXIT ;  /* 0x000000000000794d */ /* 0x000fea0003800000 */
        .weak           $__internal_2_$__cuda_sm20_div_s64
        .type           $__internal_2_$__cuda_sm20_div_s64,@function
        .size           $__internal_2_$__cuda_sm20_div_s64,($__internal_3_$__cuda_sm20_div_u64 - $__internal_2_$__cuda_sm20_div_s64)
$__internal_2_$__cuda_sm20_div_s64:
[----:B------:R-:W-:Y:S02]  /*1c00*/  UIADD3 UR10, UP1, UPT, URZ, -UR22, URZ ;  /* 0x80000016ff0a7290 */ /* 0x000fe4000ff3e0ff */
[----:B------:R-:W-:Y:S02]  /*1c10*/  UISETP.GE.AND UP0, UPT, UR23, URZ, UPT ;  /* 0x000000ff1700728c */ /* 0x000fe4000bf06270 */
[----:B------:R-:W-:Y:S02]  /*1c20*/  UIADD3.X UR4, UPT, UPT, URZ, ~UR23, URZ, UP1, !UPT ;  /* 0x80000017ff047290 */ /* 0x000fe40008ffe4ff */
[----:B------:R-:W-:Y:S02]  /*1c30*/  USEL UR10, UR10, UR22, !UP0 ;  /* 0x000000160a0a7287 */ /* 0x000fe4000c000000 */
[----:B------:R-:W-:Y:S02]  /*1c40*/  USEL UR11, UR4, UR23, !UP0 ;  /* 0x00000017040b7287 */ /* 0x000fe4000c000000 */
[----:B------:R-:W-:-:S07]  /*1c50*/  UISETP.GE.AND UP4, UPT, UR14, URZ, UPT ;  /* 0x000000ff0e00728c */ /* 0x000fce000bf86270 */
[----:B------:R-:W0:Y:S08]  /*1c60*/  I2F.U64.RP R13, UR10 ;  /* 0x0000000a000d7d12 */ /* 0x000e300008309000 */
[----:B0-----:R-:W0:Y:S02]  /*1c70*/  MUFU.RCP R13, R13 ;  /* 0x0000000d000d7308 */ /* 0x001e240000001000 */
[----:B0-----:R-:W-:-:S06]  /*1c80*/  VIADD R14, R13, 0x1ffffffe ;  /* 0x1ffffffe0d0e7836 */ /* 0x001fcc0000000000 */
[----:B------:R-:W0:Y:S02]  /*1c90*/  F2I.U64.TRUNC R14, R14 ;  /* 0x0000000e000e7311 */ /* 0x000e24000020d800 */
[----:B0-----:R-:W-:Y:S01]  /*1ca0*/  R2UR UR4, R14 ;  /* 0x000000000e0472ca */ /* 0x001fe200000e0000 */
[----:B------:R-:W-:Y:S01]  /*1cb0*/  IMAD.MOV.U32 R14, RZ, RZ, R16 ;  /* 0x000000ffff0e7224 */ /* 0x000fe200078e0010 */
[----:B------:R-:W-:Y:S01]  /*1cc0*/  R2UR UR5, R15 ;  /* 0x000000000f0572ca */ /* 0x000fe200000e0000 */
[----:B------:R-:W-:-:S10]  /*1cd0*/  IMAD.MOV.U32 R15, RZ, RZ, 0x0 ;  /* 0x00000000ff0f7424 */ /* 0x000fd400078e00ff */
[----:B------:R-:W-:-:S04]  /*1ce0*/  UIMAD.WIDE.U32 UR16, UR4, UR10, URZ ;  /* 0x0000000a041072a5 */ /* 0x000fc8000f8e00ff */
[----:B------:R-:W-:Y:S02]  /*1cf0*/  UIADD3 UR18, UP0, UPT, URZ, -UR16, URZ ;  /* 0x80000010ff127290 */ /* 0x000fe4000ff1e0ff */
[----:B------:R-:W-:Y:S02]  /*1d00*/  UIMAD UR15, UR4, UR11, UR17 ;  /* 0x0000000b040f72a4 */ /* 0x000fe4000f8e0211 */
[----:B------:R-:W-:Y:S02]  /*1d10*/  UIMAD.WIDE.U32 UR16, UR4, UR18, URZ ;  /* 0x00000012041072a5 */ /* 0x000fe4000f8e00ff */
[----:B------:R-:W-:-:S04]  /*1d20*/  UIMAD UR15, UR5, UR10, UR15 ;  /* 0x0000000a050f72a4 */ /* 0x000fc8000f8e020f */
[----:B------:R-:W-:Y:S01]  /*1d30*/  UIADD3.X UR15, UPT, UPT, URZ, ~UR15, URZ, UP0, !UPT ;  /* 0x8000000fff0f7290 */ /* 0x000fe200087fe4ff */
[----:B------:R-:W-:Y:S01]  /*1d40*/  UMOV UR16, UR17 ;  /* 0x0000001100107c82 */ /* 0x000fe20008000000 */
[----:B------:R-:W-:Y:S02]  /*1d50*/  UMOV UR17, UR4 ;  /* 0x0000000400117c82 */ /* 0x000fe40008000000 */
[----:B------:R-:W-:-:S04]  /*1d60*/  UIMAD.WIDE.U32 UR16, UP0, UR4, UR15, UR16 ;  /* 0x0000000f041072a5 */ /* 0x000fc8000f800010 */
[----:B------:R-:W-:Y:S02]  /*1d70*/  UIMAD.WIDE.U32 UR16, UP1, UR5, UR18, UR16 ;  /* 0x00000012051072a5 */ /* 0x000fe4000f820010 */
[----:B------:R-:W-:Y:S02]  /*1d80*/  UIMAD.WIDE.U32 UR18, UR5, UR15, URZ ;  /* 0x0000000f051272a5 */ /* 0x000fe4000f8e00ff */
[----:B------:R-:W-:-:S04]  /*1d90*/  UIMAD UR15, UR5, UR15, URZ ;  /* 0x0000000f050f72a4 */ /* 0x000fc8000f8e02ff */
[----:B------:R-:W-:Y:S02]  /*1da0*/  UIADD3 UR17, UP3, UPT, UR15, UR17, URZ ;  /* 0x000000110f117290 */ /* 0x000fe4000ff7e0ff */
[----:B------:R-:W-:Y:S02]  /*1db0*/  UIADD3.X UR15, UPT, UPT, UR19, UR5, URZ, UP0, !UPT ;  /* 0x00000005130f7290 */ /* 0x000fe400087fe4ff */
[----:B------:R-:W-:Y:S02]  /*1dc0*/  UIMAD.WIDE.U32 UR4, UR17, UR10, URZ ;  /* 0x0000000a110472a5 */ /* 0x000fe4000f8e00ff */
[----:B------:R-:W-:Y:S02]  /*1dd0*/  UIADD3.X UR15, UPT, UPT, URZ, URZ, UR15, UP3, UP1 ;  /* 0x000000ffff0f7290 */ /* 0x000fe40009fe240f */
[----:B------:R-:W-:Y:S02]  /*1de0*/  UIADD3 UR4, UP0, UPT, URZ, -UR4, URZ ;  /* 0x80000004ff047290 */ /* 0x000fe4000ff1e0ff */
[----:B------:R-:W-:-:S02]  /*1df0*/  UIMAD UR5, UR17, UR11, UR5 ;  /* 0x0000000b110572a4 */ /* 0x000fc4000f8e0205 */
[----:B------:R-:W-:Y:S02]  /*1e00*/  UIMAD.WIDE.U32 UR18, UR17, UR4, URZ ;  /* 0x00000004111272a5 */ /* 0x000fe4000f8e00ff */
[----:B------:R-:W-:-:S04]  /*1e10*/  UIMAD UR5, UR15, UR10, UR5 ;  /* 0x0000000a0f0572a4 */ /* 0x000fc8000f8e0205 */
[----:B------:R-:W-:Y:S01]  /*1e20*/  UIADD3.X UR5, UPT, UPT, URZ, ~UR5, URZ, UP0, !UPT ;  /* 0x80000005ff057290 */ /* 0x000fe200087fe4ff */
[----:B------:R-:W-:Y:S01]  /*1e30*/  UMOV UR16, UR19 ;  /* 0x0000001300107c82 */ /* 0x000fe20008000000 */
[----:B------:R-:W-:Y:S02]  /*1e40*/  UIADD3 UR19, UP5, UPT, URZ, -UR26, URZ ;  /* 0x8000001aff137290 */ /* 0x000fe4000ffbe0ff */
[----:B------:R-:W-:Y:S02]  /*1e50*/  UIMAD.WIDE.U32 UR16, UP0, UR17, UR5, UR16 ;  /* 0x00000005111072a5 */ /* 0x000fe4000f800010 */
[----:B------:R-:W-:Y:S02]  /*1e60*/  UIMAD UR18, UR15, UR5, URZ ;  /* 0x000000050f1272a4 */ /* 0x000fe4000f8e02ff */
[----:B------:R-:W-:Y:S02]  /*1e70*/  UIMAD.WIDE.U32 UR16, UP1, UR15, UR4, UR16 ;  /* 0x000000040f1072a5 */ /* 0x000fe4000f820010 */
[----:B------:R-:W-:-:S02]  /*1e80*/  USEL UR19, UR19, UR26, !UP4 ;  /* 0x0000001a13137287 */ /* 0x000fc4000e000000 */
[----:B------:R-:W-:Y:S02]  /*1e90*/  UIADD3 UR18, UP3, UPT, UR18, UR17, URZ ;  /* 0x0000001112127290 */ /* 0x000fe4000ff7e0ff */
[----:B------:R-:W-:Y:S02]  /*1ea0*/  UIMAD.WIDE.U32 UR4, UR15, UR5, URZ ;  /* 0x000000050f0472a5 */ /* 0x000fe4000f8e00ff */
[----:B------:R-:W-:Y:S02]  /*1eb0*/  UIMAD.WIDE.U32 UR16, UR18, UR19, URZ ;  /* 0x00000013121072a5 */ /* 0x000fe4000f8e00ff */
[----:B------:R-:W-:Y:S02]  /*1ec0*/  UIADD3.X UR26, UPT, UPT, URZ, ~UR14, URZ, UP5, !UPT ;  /* 0x8000000eff1a7290 */ /* 0x000fe4000affe4ff */
[----:B------:R-:W-:Y:S02]  /*1ed0*/  UIADD3.X UR15, UPT, UPT, UR5, UR15, URZ, UP0, !UPT ;  /* 0x0000000f050f7290 */ /* 0x000fe400087fe4ff */
[----:B------:R-:W-:Y:S01]  /*1ee0*/  USEL UR26, UR26, UR14, !UP4 ;  /* 0x0000000e1a1a7287 */ /* 0x000fe2000e000000 */
[----:B------:R-:W-:Y:S01]  /*1ef0*/  UMOV UR4, UR17 ;  /* 0x0000001100047c82 */ /* 0x000fe20008000000 */
[----:B------:R-:W-:Y:S01]  /*1f00*/  UMOV UR5, URZ ;  /* 0x000000ff00057c82 */ /* 0x000fe20008000000 */
[----:B------:R-:W-:-:S02]  /*1f10*/  UIADD3.X UR15, UPT, UPT, URZ, URZ, UR15, UP3, UP1 ;  /* 0x000000ffff0f7290 */ /* 0x000fc40009fe240f */
[----:B------:R-:W-:Y:S02]  /*1f20*/  UIMAD.WIDE.U32 UR4, UR18, UR26, UR4 ;  /* 0x0000001a120472a5 */ /* 0x000fe4000f8e0004 */
[----:B------:R-:W-:Y:S02]  /*1f30*/  UIMAD UR18, UR15, UR26, URZ ;  /* 0x0000001a0f1272a4 */ /* 0x000fe4000f8e02ff */
[----:B------:R-:W-:Y:S02]  /*1f40*/  UIMAD.WIDE.U32 UR4, UP0, UR15, UR19, UR4 ;  /* 0x000000130f0472a5 */ /* 0x000fe4000f800004 */
[----:B------:R-:W-:Y:S02]  /*1f50*/  UIMAD.WIDE.U32 UR16, UR15, UR26, URZ ;  /* 0x0000001a0f1072a5 */ /* 0x000fe4000f8e00ff */
[----:B------:R-:W-:Y:S02]  /*1f60*/  UIADD3 UR18, UP1, UPT, UR18, UR5, URZ ;  /* 0x0000000512127290 */ /* 0x000fe4000ff3e0ff */
[----:B------:R-:W-:-:S02]  /*1f70*/  UIADD3.X UR15, UPT, UPT, UR17, URZ, URZ, UP0, !UPT ;  /* 0x000000ff110f7290 */ /* 0x000fc400087fe4ff */
[----:B------:R-:W-:Y:S02]  /*1f80*/  UIMAD.WIDE.U32 UR4, UR18, UR10, URZ ;  /* 0x0000000a120472a5 */ /* 0x000fe4000f8e00ff */
[----:B------:R-:W-:Y:S02]  /*1f90*/  UIADD3.X UR15, UPT, UPT, URZ, UR15, URZ, UP1, !UPT ;  /* 0x0000000fff0f7290 */ /* 0x000fe40008ffe4ff */
[----:B------:R-:W-:Y:S02]  /*1fa0*/  UIMAD UR5, UR18, UR11, UR5 ;  /* 0x0000000b120572a4 */ /* 0x000fe4000f8e0205 */
[----:B------:R-:W-:Y:S02]  /*1fb0*/  UIADD3 UR16, UP0, UPT, UR18, 0x1, URZ ;  /* 0x0000000112107890 */ /* 0x000fe4000ff1e0ff */
[----:B------:R-:W-:Y:S02]  /*1fc0*/  UIADD3 UR19, UP1, UPT, -UR4, UR19, URZ ;  /* 0x0000001304137290 */ /* 0x000fe4000ff3e1ff */
[----:B------:R-:W-:-:S02]  /*1fd0*/  UIMAD UR5, UR15, UR10, UR5 ;  /* 0x0000000a0f0572a4 */ /* 0x000fc4000f8e0205 */
[----:B------:R-:W-:Y:S02]  /*1fe0*/  UIADD3.X UR4, UPT, UPT, URZ, UR15, URZ, UP0, !UPT ;  /* 0x0000000fff047290 */ /* 0x000fe400087fe4ff */
[----:B------:R-:W-:Y:S02]  /*1ff0*/  UISETP.GE.U32.AND UP0, UPT, UR19, UR10, UPT ;  /* 0x0000000a1300728c */ /* 0x000fe4000bf06070 */
[----:B------:R-:W-:Y:S02]  /*2000*/  UIADD3.X UR26, UPT, UPT, ~UR5, UR26, URZ, UP1, !UPT ;  /* 0x0000001a051a7290 */ /* 0x000fe40008ffe5ff */
[----:B------:R-:W-:Y:S02]  /*2010*/  UIADD3 UR5, UP1, UPT, UR19, -UR10, URZ ;  /* 0x8000000a13057290 */ /* 0x000fe4000ff3e0ff */
[----:B------:R-:W-:Y:S02]  /*2020*/  UISETP.GE.U32.AND.EX UP0, UPT, UR26, UR11, UPT, UP0 ;  /* 0x0000000b1a00728c */ /* 0x000fe4000bf06100 */
[----:B------:R-:W-:-:S02]  /*2030*/  UIADD3.X UR17, UPT, UPT, UR26, ~UR11, URZ, UP1, !UPT ;  /* 0x8000000b1a117290 */ /* 0x000fc40008ffe4ff */
[----:B------:R-:W-:Y:S02]  /*2040*/  USEL UR5, UR5, UR19, UP0 ;  /* 0x0000001305057287 */ /* 0x000fe40008000000 */
[----:B------:R-:W-:Y:S02]  /*2050*/  USEL UR17, UR17, UR26, UP0 ;  /* 0x0000001a11117287 */ /* 0x000fe40008000000 */
[----:B------:R-:W-:Y:S02]  /*2060*/  USEL UR18, UR16, UR18, UP0 ;  /* 0x0000001210127287 */ /* 0x000fe40008000000 */
[----:B------:R-:W-:Y:S02]  /*2070*/  UISETP.GE.U32.AND UP1, UPT, UR5, UR10, UPT ;  /* 0x0000000a0500728c */ /* 0x000fe4000bf26070 */
[----:B------:R-:W-:Y:S02]  /*2080*/  USEL UR15, UR4, UR15, UP0 ;  /* 0x0000000f040f7287 */ /* 0x000fe40008000000 */
[----:B------:R-:W-:-:S02]  /*2090*/  UIADD3 UR4, UP3, UPT, UR18, 0x1, URZ ;  /* 0x0000000112047890 */ /* 0x000fc4000ff7e0ff */
[----:B------:R-:W-:Y:S02]  /*20a0*/  UISETP.GE.U32.AND.EX UP0, UPT, UR17, UR11, UPT, UP1 ;  /* 0x0000000b1100728c */ /* 0x000fe4000bf06110 */
[----:B------:R-:W-:Y:S02]  /*20b0*/  UIADD3.X UR5, UPT, UPT, URZ, UR15, URZ, UP3, !UPT ;  /* 0x0000000fff057290 */ /* 0x000fe40009ffe4ff */
[----:B------:R-:W-:Y:S02]  /*20c0*/  USEL UR4, UR4, UR18, UP0 ;  /* 0x0000001204047287 */ /* 0x000fe40008000000 */
[----:B------:R-:W-:Y:S02]  /*20d0*/  ULOP3.LUT UR11, UR23, UR14, URZ, 0x3c, !UPT ;  /* 0x0000000e170b7292 */ /* 0x000fe4000f8e3cff */
[----:B------:R-:W-:Y:S02]  /*20e0*/  USEL UR5, UR5, UR15, UP0 ;  /* 0x0000000f05057287 */ /* 0x000fe40008000000 */
[----:B------:R-:W-:-:S02]  /*20f0*/  UIADD3 UR10, UP3, UPT, URZ, -UR4, URZ ;  /* 0x80000004ff0a7290 */ /* 0x000fc4000ff7e0ff */
[----:B------:R-:W-:Y:S02]  /*2100*/  UISETP.GE.AND UP1, UPT, UR11, URZ, UPT ;  /* 0x000000ff0b00728c */ /* 0x000fe4000bf26270 */
[----:B------:R-:W-:Y:S02]  /*2110*/  UISETP.NE.U32.AND UP0, UPT, UR22, URZ, UPT ;  /* 0x000000ff1600728c */ /* 0x000fe4000bf05070 */
[----:B------:R-:W-:Y:S02]  /*2120*/  UIADD3.X UR11, UPT, UPT, URZ, ~UR5, URZ, UP3, !UPT ;  /* 0x80000005ff0b7290 */ /* 0x000fe40009ffe4ff */
[----:B------:R-:W-:Y:S02]  /*2130*/  UISETP.NE.AND.EX UP0, UPT, UR23, URZ, UPT, UP0 ;  /* 0x000000ff1700728c */ /* 0x000fe4000bf05300 */
[----:B------:R-:W-:Y:S02]  /*2140*/  USEL UR4, UR10, UR4, !UP1 ;  /* 0x000000040a047287 */ /* 0x000fe4000c800000 */
[----:B------:R-:W-:-:S02]  /*2150*/  USEL UR5, UR11, UR5, !UP1 ;  /* 0x000000050b057287 */ /* 0x000fc4000c800000 */
[----:B------:R-:W-:Y:S02]  /*2160*/  USEL UR4, UR4, 0xffffffff, UP0 ;  /* 0xffffffff04047887 */ /* 0x000fe40008000000 */
[----:B------:R-:W-:-:S04]  /*2170*/  USEL UR5, UR5, 0xffffffff, UP0 ;  /* 0xffffffff05057887 */ /* 0x000fc80008000000 */
[----:B------:R-:W-:Y:S02]  /*2180*/  IMAD.U32 R19, RZ, RZ, UR4 ;  /* 0x00000004ff137e24 */ /* 0x000fe4000f8e00ff */
[----:B------:R-:W-:Y:S01]  /*2190*/  IMAD.U32 R13, RZ, RZ, UR5 ;  /* 0x00000005ff0d7e24 */ /* 0x000fe2000f8e00ff */
[----:B------:R-:W-:Y:S06]  /*21a0*/  RET.REL.NODEC R14 `(_ZN2at6native6detail21chunk_cat_cuda_kernelIccEEvPPT0_PT_PlS8_S8_S8_S8_S8_lll) ;  /* 0xffffffdc0e947950 */ /* 0x000fec0003c3ffff */
        .weak           $__internal_3_$__cuda_sm20_div_u64
        .type           $__internal_3_$__cuda_sm20_div_u64,@function
        .size           $__internal_3_$__cuda_sm20_div_u64,(.L_x_65 - $__internal_3_$__cuda_sm20_div_u64)
$__internal_3_$__cuda_sm20_div_u64:
        /* <DEDUP_REMOVED lines=25> */
[----:B------:R-:W-:-:S04]  /*2340*/  IMAD.X R8, RZ, RZ, ~R8, P0 ;  /* 0x000000ffff087224 */ /* 0x000fc800000e0e08 */
        /* <DEDUP_REMOVED lines=8> */
[----:B------:R-:W-:Y:S02]  /*23d0*/  IMAD.MOV.U32 R9, RZ, RZ, RZ ;  /* 0x000000ffff097224 */ /* 0x000fe400078e00ff */
        /* <DEDUP_REMOVED lines=13> */
[CC--:B------:R-:W-:Y:S02]  /*24b0*/  IADD3 R8, P1, PT, -R21.reuse, R26.reuse, RZ ;  /* 0x0000001a15087210 */ /* 0x0c0fe40007f3e1ff */
[----:B------:R-:W-:Y:S02]  /*24c0*/  IADD3 R9, P2, PT, R24, 0x1, RZ ;  /* 0x0000000118097810 */ /* 0x000fe40007f5e0ff */
[C---:B------:R-:W-:Y:S01]  /*24d0*/  ISETP.GE.U32.AND.EX P0, PT, R22.reuse, R15, PT, P0 ;  /* 0x0000000f1600720c */ /* 0x040fe20003f06100 */
[----:B------:R-:W-:Y:S01]  /*24e0*/  IMAD.X R20, R22, 0x1, ~R15, P1 ;  /* 0x0000000116147824 */ /* 0x000fe200008e0e0f */
[----:B------:R-:W-:Y:S01]  /*24f0*/  ISETP.NE.U32.AND P1, PT, R21, RZ, PT ;  /* 0x000000ff1500720c */ /* 0x000fe20003f25070 */
[----:B------:R-:W-:Y:S01]  /*2500*/  IMAD.X R11, RZ, RZ, R10, P2 ;  /* 0x000000ffff0b7224 */ /* 0x000fe200010e060a */
[----:B------:R-:W-:Y:S02]  /*2510*/  SEL R8, R8, R26, P0 ;  /* 0x0000001a08087207 */ /* 0x000fe40000000000 */
[----:B------:R-:W-:-:S02]  /*2520*/  SEL R9, R9, R24, P0 ;  /* 0x0000001809097207 */ /* 0x000fc40000000000 */
[----:B------:R-:W-:Y:S02]  /*2530*/  SEL R20, R20, R22, P0 ;  /* 0x0000001614147207 */ /* 0x000fe40000000000 */
[----:B------:R-:W-:Y:S02]  /*2540*/  SEL R10, R11, R10, P0 ;  /* 0x0000000a0b0a7207 */ /* 0x000fe40000000000 */
[----:B------:R-:W-:Y:S01]  /*2550*/  ISETP.GE.U32.AND P0, PT, R8, R21, PT ;  /* 0x000000150800720c */ /* 0x000fe20003f06070 */
[----:B------:R-:W-:Y:S01]  /*2560*/  IMAD.MOV.U32 R8, RZ, RZ, R16 ;  /* 0x000000ffff087224 */ /* 0x000fe200078e0010 */
[----:B------:R-:W-:Y:S02]  /*2570*/  IADD3 R22, P2, PT, R9, 0x1, RZ ;  /* 0x0000000109167810 */ /* 0x000fe40007f5e0ff */
[----:B------:R-:W-:Y:S02]  /*2580*/  ISETP.GE.U32.AND.EX P0, PT, R20, R15, PT, P0 ;  /* 0x0000000f1400720c */ /* 0x000fe40003f06100 */
[----:B------:R-:W-:Y:S01]  /*2590*/  ISETP.NE.AND.EX P1, PT, R15, RZ, PT, P1 ;  /* 0x000000ff0f00720c */ /* 0x000fe20003f25310 */
[----:B------:R-:W-:Y:S01]  /*25a0*/  IMAD.X R23, RZ, RZ, R10, P2 ;  /* 0x000000ffff177224 */ /* 0x000fe200010e060a */
[----:B------:R-:W-:Y:S01]  /*25b0*/  SEL R22, R22, R9, P0 ;  /* 0x0000000916167207 */ /* 0x000fe20000000000 */
[----:B------:R-:W-:-:S03]  /*25c0*/  IMAD.MOV.U32 R9, RZ, RZ, 0x0 ;  /* 0x00000000ff097424 */ /* 0x000fc600078e00ff */
[----:B------:R-:W-:Y:S02]  /*25d0*/  SEL R23, R23, R10, P0 ;  /* 0x0000000a17177207 */ /* 0x000fe40000000000 */
[----:B------:R-:W-:Y:S02]  /*25e0*/  SEL R22, R22, 0xffffffff, P1 ;  /* 0xffffffff16167807 */ /* 0x000fe40000800000 */
[----:B------:R-:W-:Y:S01]  /*25f0*/  SEL R23, R23, 0xffffffff, P1 ;  /* 0xffffffff17177807 */ /* 0x000fe20000800000 */
[----:B------:R-:W-:Y:S06]  /*2600*/  RET.REL.NODEC R8 `(_ZN2at6native6detail21chunk_cat_cuda_kernelIccEEvPPT0_PT_PlS8_S8_S8_S8_S8_lll) ;  /* 0xffffffd8087c7950 */ /* 0x000fec0003c3ffff */
.L_x_49:
        /* <DEDUP_REMOVED lines=15> */
.L_x_65:


//--------------------- .text._ZN2at6native6detail51split_with_sizes_copy_out_contiguous_no_cast_kernelEPPcS3_PlS4_S4_ll --------------------------
	.section	.text._ZN2at6native6detail51split_with_sizes_copy_out_contiguous_no_cast_kernelEPPcS3_PlS4_S4_ll,"ax",@progbits
	.align	128
.text._ZN2at6native6detail51split_with_sizes_copy_out_contiguous_no_cast_kernelEPPcS3_PlS4_S4_ll:
        .type           _ZN2at6native6detail51split_with_sizes_copy_out_contiguous_no_cast_kernelEPPcS3_PlS4_S4_ll,@function
        .size           _ZN2at6native6detail51split_with_sizes_copy_out_contiguous_no_cast_kernelEPPcS3_PlS4_S4_ll,(.L_x_68 - _ZN2at6native6detail51split_with_sizes_copy_out_contiguous_no_cast_kernelEPPcS3_PlS4_S4_ll)
        .other          _ZN2at6native6detail51split_with_sizes_copy_out_contiguous_no_cast_kernelEPPcS3_PlS4_S4_ll,@"STO_CUDA_ENTRY STV_DEFAULT"
_ZN2at6native6detail51split_with_sizes_copy_out_contiguous_no_cast_kernelEPPcS3_PlS4_S4_ll:
[----:B------:R-:W-:Y:S01]  /*0000*/  LDC R1, c[0x0][0x37c] ;  /* 0x0000df00ff017b82 */ /* 0x000fe20000000800 */
[----:B------:R-:W0:Y:S07]  /*0010*/  S2R R0, SR_CTAID.X ;  /* 0x0000000000007919 */ /* 0x000e2e0000002500 */
[----:B------:R-:W0:Y:S01]  /*0020*/  LDC.64 R2, c[0x0][0x398] ;  /* 0x0000e600ff027b82 */ /* 0x000e220000000a00 */
[----:B------:R-:W1:Y:S01]  /*0030*/  LDCU.64 UR16, c[0x0][0x358] ;  /* 0x00006b00ff1077ac */ /* 0x000e620008000a00 */
[----:B------:R-:W2:Y:S06]  /*0040*/  LDCU.64 UR6, c[0x0][0x3a0] ;  /* 0x00007400ff0677ac */ /* 0x000eac0008000a00 */
[----:B------:R-:W3:Y:S01]  /*0050*/  S2UR UR4, SR_CTAID.Y ;  /* 0x00000000000479c3 */ /* 0x000ee20000002600 */
[----:B------:R-:W4:Y:S01]  /*0060*/  LDCU.128 UR12, c[0x0][0x380] ;  /* 0x00007000ff0c77ac */ /* 0x000f220008000c00 */
[----:B------:R-:W4:Y:S06]  /*0070*/  LDCU.64 UR8, c[0x0][0x390] ;  /* 0x00007200ff0877ac */ /* 0x000f2c0008000a00 */
[----:B------:R-:W3:Y:S01]  /*0080*/  LDC.64 R4, c[0x0][0x3b0] ;  /* 0x0000ec00ff047b82 */ /* 0x000ee20000000a00 */
[----:B0-----:R-:W-:-:S06]  /*0090*/  IMAD.WIDE.U32 R2, R0, 0x8, R2 ;  /* 0x0000000800027825 */ /* 0x001fcc00078e0002 */
[----:B-1----:R-:W2:Y:S01]  /*00a0*/  LDG.E.64 R2, desc[UR16][R2.64] ;  /* 0x0000001002027981 */ /* 0x002ea2000c1e1b00 */
[----:B---3--:R-:W-:-:S04]  /*00b0*/  ISETP.LE.U32.AND P0, PT, R4, UR4, PT ;  /* 0x0000000404007c0c */ /* 0x008fc8000bf03070 */
[----:B------:R-:W-:Y:S01]  /*00c0*/  ISETP.GE.AND.EX P0, PT, RZ, R5, PT, P0 ;  /* 0x00000005ff00720c */ /* 0x000fe20003f06300 */
[C---:B--2---:R-:W-:Y:S01]  /*00d0*/  IMAD.SHL.U32 R8, R2.reuse, 0x8, RZ ;  /* 0x0000000802087824 */ /* 0x044fe200078e00ff */
[----:B------:R-:W-:-:S04]  /*00e0*/  SHF.L.U64.HI R6, R2, 0x3, R3 ;  /* 0x0000000302067819 */ /* 0x000fc80000010203 */
[C---:B------:R-:W-:Y:S02]  /*00f0*/  IADD3 R4, P1, PT, R8.reuse, UR6, RZ ;  /* 0x0000000608047c10 */ /* 0x040fe4000ff3e0ff */
[----:B----4-:R-:W-:Y:S02]  /*0100*/  IADD3 R10, P2, PT, R8, UR12, RZ ;  /* 0x0000000c080a7c10 */ /* 0x010fe4000ff5e0ff */
[----:B------:R-:W-:Y:S02]  /*0110*/  IADD3.X R5, PT, PT, R6, UR7, RZ, P1, !PT ;  /* 0x0000000706057c10 */ /* 0x000fe40008ffe4ff */
[C---:B------:R-:W-:Y:S02]  /*0120*/  IADD3 R12, P3, PT, R8.reuse, UR14, RZ ;  /* 0x0000000e080c7c10 */ /* 0x040fe4000ff7e0ff */
[----:B------:R-:W-:Y:S01]  /*0130*/  IADD3 R8, P1, PT, R8, UR8, RZ ;  /* 0x0000000808087c10 */ /* 0x000fe2000ff3e0ff */
[----:B------:R0:W5:Y:S01]  /*0140*/  LDG.E.64 R2, desc[UR16][R4.64+0x8] ;  /* 0x0000081004027981 */ /* 0x000162000c1e1b00 */
[----:B------:R-:W-:-:S02]  /*0150*/  IADD3.X R11, PT, PT, R6, UR13, RZ, P2, !PT ;  /* 0x0000000d060b7c10 */ /* 0x000fc400097fe4ff */
[C---:B------:R-:W-:Y:S02]  /*0160*/  IADD3.X R13, PT, PT, R6.reuse, UR15, RZ, P3, !PT ;  /* 0x0000000f060d7c10 */ /* 0x040fe40009ffe4ff */
[----:B------:R-:W-:Y:S02]  /*0170*/  IADD3.X R9, PT, PT, R6, UR9, RZ, P1, !PT ;  /* 0x0000000906097c10 */ /* 0x000fe40008ffe4ff */
[----:B------:R0:W5:Y:S01]  /*0180*/  LDG.E.64 R6, desc[UR16][R4.64] ;  /* 0x0000001004067981 */ /* 0x000162000c1e1b00 */
[----:B------:R-:W-:Y:S05]  /*0190*/  @P0 EXIT ;  /* 0x000000000000094d */ /* 0x000fea0003800000 */
[----:B------:R-:W2:Y:S04]  /*01a0*/  LDG.E.64 R10, desc[UR16][R10.64] ;  /* 0x000000100a0a7981 */ /* 0x000ea8000c1e1b00 */
[----:B------:R-:W3:Y:S04]  /*01b0*/  LDG.E.64 R12, desc[UR16][R12.64] ;  /* 0x000000100c0c7981 */ /* 0x000ee8000c1e1b00 */
[----:B------:R-:W4:Y:S01]  /*01c0*/  LDG.E.64 R8, desc[UR16][R8.64] ;  /* 0x0000001008087981 */ /* 0x000f22000c1e1b00 */
[----:B0-----:R-:W0:Y:S01]  /*01d0*/  S2R R4, SR_TID.X ;  /* 0x0000000000047919 */ /* 0x001e220000002100 */
[----:B------:R-:W1:Y:S01]  /*01e0*/  LDCU UR5, c[0x0][0x360] ;  /* 0x00006c00ff0577ac */ /* 0x000e620008000800 */
[----:B-----5:R-:W-:-:S02]  /*01f0*/  IADD3 R14, P0, PT, R2, -R6, RZ ;  /* 0x80000006020e7210 */ /* 0x020fc40007f1e0ff */
[----:B------:R-:W-:Y:S01]  /*0200*/  IADD3 R15, P1, PT, -R6, R0, RZ ;  /* 0x00000000060f7210 */ /* 0x000fe20007f3e1ff */
[----:B------:R-:W-:Y:S02]  /*0210*/  IMAD.MOV.U32 R5, RZ, RZ, RZ ;  /* 0x000000ffff057224 */ /* 0x000fe400078e00ff */
[--C-:B------:R-:W-:Y:S02]  /*0220*/  IMAD.X R0, R3, 0x1, ~R7.reuse, P0 ;  /* 0x0000000103007824 */ /* 0x100fe400000e0e07 */
[----:B------:R-:W-:Y:S01]  /*0230*/  IMAD.X R6, RZ, RZ, ~R7, P1 ;  /* 0x000000ffff067224 */ /* 0x000fe200008e0e07 */
[----:B------:R-:W-:Y:S01]  /*0240*/  UMOV UR10, UR4 ;  /* 0x00000004000a7c82 */ /* 0x000fe20008000000 */
[----:B------:R-:W0:Y:S01]  /*0250*/  LDCU UR24, c[0x0][0x374] ;  /* 0x00006e80ff1877ac */ /* 0x000e220008000800 */
[----:B-1----:R-:W-:Y:S02]  /*0260*/  IMAD R17, R0, UR5, RZ ;  /* 0x0000000500117c24 */ /* 0x002fe4000f8e02ff */
[----:B------:R-:W-:Y:S01]  /*0270*/  IMAD R19, R6, UR5, RZ ;  /* 0x0000000506137c24 */ /* 0x000fe2000f8e02ff */
[----:B------:R-:W-:Y:S01]  /*0280*/  UMOV UR4, URZ ;  /* 0x000000ff00047c82 */ /* 0x000fe20008000000 */
[----:B0-----:R-:W-:-:S04]  /*0290*/  IMAD.WIDE.U32 R2, R15, UR5, R4 ;  /* 0x000000050f027c25 */ /* 0x001fc8000f8e0004 */
[----:B------:R-:W-:Y:S01]  /*02a0*/  IMAD.IADD R19, R3, 0x1, R19 ;  /* 0x0000000103137824 */ /* 0x000fe200078e0213 */
[----:B--2---:R-:W-:Y:S02]  /*02b0*/  R2UR UR20, R10 ;  /* 0x000000000a1472ca */ /* 0x004fe400000e0000 */
[----:B------:R-:W-:Y:S02]  /*02c0*/  R2UR UR21, R11 ;  /* 0x000000000b1572ca */ /* 0x000fe400000e0000 */
[----:B---3--:R-:W-:Y:S02]  /*02d0*/  R2UR UR18, R12 ;  /* 0x000000000c1272ca */ /* 0x008fe400000e0000 */
[----:B------:R-:W-:Y:S02]  /*02e0*/  R2UR UR19, R13 ;  /* 0x000000000d1372ca */ /* 0x000fe400000e0000 */
[----:B----4-:R-:W-:Y:S02]  /*02f0*/  R2UR UR22, R8 ;  /* 0x00000000081672ca */ /* 0x010fe400000e0000 */
[----:B------:R-:W-:Y:S01]  /*0300*/  R2UR UR23, R9 ;  /* 0x00000000091772ca */ /* 0x000fe200000e0000 */
[----:B------:R-:W-:-:S04]  /*0310*/  IMAD.WIDE.U32 R8, R14, UR5, RZ ;  /* 0x000000050e087c25 */ /* 0x000fc8000f8e00ff */
[----:B------:R-:W-:-:S10]  /*0320*/  IMAD.IADD R17, R9, 0x1, R17 ;  /* 0x0000000109117824 */ /* 0x000fd400078e0211 */
.L_x_60:
[----:B0-----:R-:W0:Y:S01]  /*0330*/  LDCU.64 UR12, c[0x0][0x3a8] ;  /* 0x00007500ff0c77ac */ /* 0x001e220008000a00 */
[----:B------:R-:W-:Y:S01]  /*0340*/  IMAD.U32 R0, RZ, RZ, UR23 ;  /* 0x00000017ff007e24 */ /* 0x000fe2000f8e00ff */
[----:B------:R-:W-:Y:S01]  /*0350*/  ISETP.LE.U32.AND P0, PT, R8, UR22, PT ;  /* 0x0000001608007c0c */ /* 0x000fe2000bf03070 */
[----:B------:R-:W-:Y:S01]  /*0360*/  BSSY.RECONVERGENT B0, `(.L_x_50) ;  /* 0x0000091000007945 */ /* 0x000fe20003800200 */
[----:B-1----:R-:W1:Y:S02]  /*0370*/  LDCU.64 UR14, c[0x0][0x3b0] ;  /* 0x00007600ff0e77ac */ /* 0x002e640008000a00 */
[----:B------:R-:W-:Y:S01]  /*0380*/  ISETP.GE.AND.EX P0, PT, R0, R17, PT, P0 ;  /* 0x000000110000720c */ /* 0x000fe20003f06300 */
[----:B------:R-:W-:Y:S02]  /*0390*/  UIMAD UR5, UR4, UR22, URZ ;  /* 0x00000016040572a4 */ /* 0x000fe4000f8e02ff */
[----:B------:R-:W-:Y:S02]  /*03a0*/  UIMAD.WIDE.U32 UR26, UR22, UR10, UR20 ;  /* 0x0000000a161a72a5 */ /* 0x000fe4000f8e0014 */
[----:B------:R-:W-:-:S04]  /*03b0*/  UIMAD UR5, UR23, UR10, UR5 ;  /* 0x0000000a170572a4 */ /* 0x000fc8000f8e0205 */
[----:B------:R-:W-:Y:S02]  /*03c0*/  UIADD3 UR11, UPT, UPT, UR27, UR5, URZ ;  /* 0x000000051b0b7290 */ /* 0x000fe4000fffe0ff */
[----:B0-----:R-:W-:Y:S02]  /*03d0*/  UIMAD UR8, UR4, UR12, URZ ;  /* 0x0000000c040872a4 */ /* 0x001fe4000f8e02ff */
[----:B------:R-:W-:Y:S02]  /*03e0*/  UIMAD.WIDE.U32 UR6, UR10, UR12, UR18 ;  /* 0x0000000c0a0672a5 */ /* 0x000fe4000f8e0012 */
[----:B------:R-:W-:Y:S02]  /*03f0*/  UIMAD UR8, UR10, UR13, UR8 ;  /* 0x0000000d0a0872a4 */ /* 0x000fe4000f8e0208 */
[----:B------:R-:W-:Y:S02]  /*0400*/  UIADD3 UR10, UP0, UPT, UR24, UR10, URZ ;  /* 0x0000000a180a7290 */ /* 0x000fe4000ff1e0ff */
[----:B------:R-:W-:-:S02]  /*0410*/  UIADD3 UR12, UPT, UPT, UR7, UR8, URZ ;  /* 0x00000008070c7290 */ /* 0x000fc4000fffe0ff */
[----:B------:R-:W-:Y:S02]  /*0420*/  UIADD3.X UR4, UPT, UPT, URZ, UR4, URZ, UP0, !UPT ;  /* 0x00000004ff047290 */ /* 0x000fe400087fe4ff */
[----:B-1----:R-:W-:-:S04]  /*0430*/  UISETP.GE.U32.AND UP0, UPT, UR10, UR14, UPT ;  /* 0x0000000e0a00728c */ /* 0x002fc8000bf06070 */
[----:B------:R-:W-:Y:S01]  /*0440*/  UISETP.GE.AND.EX UP0, UPT, UR4, UR15, UPT, UP0 ;  /* 0x0000000f0400728c */ /* 0x000fe2000bf06300 */
[----:B------:R-:W-:Y:S10]  /*0450*/  @P0 BRA `(.L_x_51) ;  /* 0x0000000000280947 */ /* 0x000ff40003800000 */
[----:B------:R-:W-:-:S04]  /*0460*/  ISETP.GE.U32.AND P0, PT, R2, UR22, PT ;  /* 0x0000001602007c0c */ /* 0x000fc8000bf06070 */
[----:B------:R-:W-:-:S13]  /*0470*/  ISETP.GE.AND.EX P0, PT, R19, UR23, PT, P0 ;  /* 0x0000001713007c0c */ /* 0x000fda000bf06300 */
[----:B------:R-:W-:Y:S05]  /*0480*/  @P0 BRA `(.L_x_52) ;  /* 0x0000000400f80947 */ /* 0x000fea0003800000 */
[----:B------:R-:W-:-:S04]  /*0490*/  IADD3 R4, P0, PT, R2, UR6, RZ ;  /* 0x0000000602047c10 */ /* 0x000fc8000ff1e0ff */
[----:B------:R-:W-:-:S06]  /*04a0*/  IADD3.X R5, PT, PT, R19, UR12, RZ, P0, !PT ;  /* 0x0000000c13057c10 */ /* 0x000fcc00087fe4ff */
[----:B------:R-:W2:Y:S01]  /*04b0*/  LD.E.U8 R5, desc[UR16][R4.64] ;  /* 0x0000001004057980 */ /* 0x000ea2000c101100 */
[----:B------:R-:W-:-:S04]  /*04c0*/  IADD3 R6, P0, PT, R2, UR26, RZ ;  /* 0x0000001a02067c10 */ /* 0x000fc8000ff1e0ff */
[----:B------:R-:W-:-:S05]  /*04d0*/  IADD3.X R7, PT, PT, R19, UR11, RZ, P0, !PT ;  /* 0x0000000b13077c10 */ /* 0x000fca00087fe4ff */
[----:B--2---:R0:W-:Y:S01]  /*04e0*/  ST.E.U8 desc[UR16][R6.64], R5 ;  /* 0x0000000506007985 */ /* 0x0041e2000c101110 */
[----:B------:R-:W-:Y:S05]  /*04f0*/  BRA `(.L_x_52) ;  /* 0x0000000400dc7947 */ /* 0x000fea0003800000 */
.L_x_51:
        /* <DEDUP_REMOVED lines=10> */
[----:B------:R-:W-:Y:S02]  /*05a0*/  ULEA UR13, UP1, UR8, -UR26, 0x4 ;  /* 0x8000001a080d7291 */ /* 0x000fe4000f8220ff */
[----:B------:R-:W-:-:S04]  /*05b0*/  USHF.L.U64.HI UR5, UR8, 0x4, UR5 ;  /* 0x0000000408057899 */ /* 0x000fc80008010205 */
[----:B------:R-:W-:Y:S02]  /*05c0*/  UIADD3.X UR14, UPT, UPT, UR5, ~UR11, URZ, UP1, !UPT ;  /* 0x8000000b050e7290 */ /* 0x000fe40008ffe4ff */
[----:B------:R-:W-:-:S04]  /*05d0*/  UIADD3 UR8, UP1, UPT, UR22, -UR13, URZ ;  /* 0x8000000d16087290 */ /* 0x000fc8000ff3e0ff */
[----:B------:R-:W-:-:S04]  /*05e0*/  UIADD3.X UR9, UPT, UPT, UR23, ~UR14, URZ, UP1, !UPT ;  /* 0x8000000e17097290 */ /* 0x000fc80008ffe4ff */
[----:B------:R-:W-:-:S04]  /*05f0*/  USHF.R.S32.HI UR5, URZ, 0x1f, UR9 ;  /* 0x0000001fff057899 */ /* 0x000fc80008011409 */
[----:B------:R-:W-:-:S04]  /*0600*/  ULEA.HI UR5, UP1, UR5, UR8, URZ, 0x4 ;  /* 0x0000000805057291 */ /* 0x000fc8000f8320ff */
[----:B------:R-:W-:Y:S02]  /*0610*/  ULOP3.LUT UR5, UR5, 0xfffffff0, URZ, 0xc0, !UPT ;  /* 0xfffffff005057892 */ /* 0x000fe4000f8ec0ff */
[----:B------:R-:W-:Y:S02]  /*0620*/  UIADD3.X UR8, UPT, UPT, URZ, UR9, URZ, UP1, !UPT ;  /* 0x00000009ff087290 */ /* 0x000fe40008ffe4ff */
[----:B------:R-:W-:Y:S02]  /*0630*/  UIADD3 UR9, UP1, UPT, UR5, UR13, URZ ;  /* 0x0000000d05097290 */ /* 0x000fe4000ff3e0ff */
[----:B------:R-:W-:Y:S02]  /*0640*/  ISETP.GE.U32.AND P0, PT, R21, UR5, PT ;  /* 0x0000000515007c0c */ /* 0x000fe4000bf06070 */
[----:B------:R-:W-:Y:S02]  /*0650*/  UIADD3.X UR15, UPT, UPT, UR8, UR14, URZ, UP1, !UPT ;  /* 0x0000000e080f7290 */ /* 0x000fe40008ffe4ff */
[----:B------:R-:W-:-:S13]  /*0660*/  ISETP.GE.AND.EX P0, PT, R23, UR8, PT, P0 ;  /* 0x0000000817007c0c */ /* 0x000fda000bf06300 */
[----:B------:R-:W-:Y:S05]  /*0670*/  @P0 BRA `(.L_x_54) ;  /* 0x0000000400180947 */ /* 0x000fea0003800000 */
[----:B------:R-:W-:Y:S02]  /*0680*/  IADD3 R21, P0, PT, R21, UR13, RZ ;  /* 0x0000000d15157c10 */ /* 0x000fe4000ff1e0ff */
[----:B------:R-:W-:Y:S02]  /*0690*/  SHF.L.U64.HI R0, R8, 0x4, R17 ;  /* 0x0000000408007819 */ /* 0x000fe40000010211 */
[----:B------:R-:W-:-:S09]  /*06a0*/  IADD3.X R23, PT, PT, R23, UR14, RZ, P0, !PT ;  /* 0x0000000e17177c10 */ /* 0x000fd200087fe4ff */
.L_x_59:
[----:B------:R-:W-:Y:S01]  /*06b0*/  IADD3 R10, P1, PT, R21, UR6, RZ ;  /* 0x00000006150a7c10 */ /* 0x000fe2000ff3e0ff */
[----:B------:R-:W-:Y:S03]  /*06c0*/  BSSY.RECONVERGENT B2, `(.L_x_55) ;  /* 0x0000039000027945 */ /* 0x000fe60003800200 */
[----:B------:R-:W-:Y:S02]  /*06d0*/  LOP3.LUT P0, RZ, R10, 0xf, RZ, 0xc0, !PT ;  /* 0x0000000f0aff7812 */ /* 0x000fe4000780c0ff */
[----:B------:R-:W-:-:S11]  /*06e0*/  IADD3.X R11, PT, PT, R23, UR12, RZ, P1, !PT ;  /* 0x0000000c170b7c10 */ /* 0x000fd60008ffe4ff */
[----:B------:R-:W-:Y:S05]  /*06f0*/  @P0 BRA `(.L_x_56) ;  /* 0x0000000000080947 */ /* 0x000fea0003800000 */
[----:B------:R0:W5:Y:S01]  /*0700*/  LDG.E.128.CONSTANT R4, desc[UR16][R10.64] ;  /* 0x000000100a047981 */ /* 0x000162000c1e9d00 */
[----:B------:R-:W-:Y:S05]  /*0710*/  BRA `(.L_x_57) ;  /* 0x0000000000cc7947 */ /* 0x000fea0003800000 */
.L_x_56:
[----:B------:R-:W-:-:S13]  /*0720*/  LOP3.LUT P0, RZ, R10, 0x7, RZ, 0xc0, !PT ;  /* 0x000000070aff7812 */ /* 0x000fda000780c0ff */
[----:B------:R-:W-:Y:S05]  /*0730*/  @P0 BRA `(.L_x_58) ;  /* 0x00000000000c0947 */ /* 0x000fea0003800000 */
[----:B------:R1:W5:Y:S04]  /*0740*/  LD.E.64 R4, desc[UR16][R10.64] ;  /* 0x000000100a047980 */ /* 0x000368000c101b00 */
[----:B------:R1:W5:Y:S01]  /*0750*/  LD.E.64 R6, desc[UR16][R10.64+0x8] ;  /* 0x000008100a067980 */ /* 0x000362000c101b00 */
[----:B------:R-:W-:Y:S05]  /*0760*/  BRA `(.L_x_57) ;  /* 0x0000000000b87947 */ /* 0x000fea0003800000 */
.L_x_58:
[----:B------:R-:W-:-:S13]  /*0770*/  LOP3.LUT P0, RZ, R10, 0x3, RZ, 0xc0, !PT ;  /* 0x000000030aff7812 */ /* 0x000fda000780c0ff */
[----:B------:R2:W5:Y:S04]  /*0780*/  @!P0 LD.E R4, desc[UR16][R10.64] ;  /* 0x000000100a048980 */ /* 0x000568000c101900 */
[----:B------:R2:W5:Y:S04]  /*0790*/  @!P0 LD.E R5, desc[UR16][R10.64+0x4] ;  /* 0x000004100a058980 */ /* 0x000568000c101900 */
[----:B------:R2:W5:Y:S04]  /*07a0*/  @!P0 LD.E R6, desc[UR16][R10.64+0x8] ;  /* 0x000008100a068980 */ /* 0x000568000c101900 */
[----:B------:R2:W5:Y:S01]  /*07b0*/  @!P0 LD.E R7, desc[UR16][R10.64+0xc] ;  /* 0x00000c100a078980 */ /* 0x000562000c101900 */
[----:B------:R-:W-:Y:S05]  /*07c0*/  @!P0 BRA `(.L_x_57) ;  /* 0x0000000000a08947 */ /* 0x000fea0003800000 */
[----:B-----5:R-:W3:Y:S04]  /*07d0*/  LD.E.U8 R4, desc[UR16][R10.64+0x1] ;  /* 0x000001100a047980 */ /* 0x020ee8000c101100 */
[----:B------:R-:W4:Y:S04]  /*07e0*/  LD.E.U8 R12, desc[UR16][R10.64+0x2] ;  /* 0x000002100a0c7980 */ /* 0x000f28000c101100 */
[----:B------:R-:W2:Y:S04]  /*07f0*/  LD.E.U8 R6, desc[UR16][R10.64+0x3] ;  /* 0x000003100a067980 */ /* 0x000ea8000c101100 */
[----:B------:R-:W2:Y:S04]  /*0800*/  LD.E.U8 R25, desc[UR16][R10.64] ;  /* 0x000000100a197980 */ /* 0x000ea8000c101100 */
[----:B------:R-:W2:Y:S04]  /*0810*/  LD.E.U8 R16, desc[UR16][R10.64+0xb] ;  /* 0x00000b100a107980 */ /* 0x000ea8000c101100 */
[----:B------:R-:W2:Y:S04]  /*0820*/  LD.E.U8 R14, desc[UR16][R10.64+0x9] ;  /* 0x000009100a0e7980 */ /* 0x000ea8000c101100 */
[----:B------:R-:W2:Y:S04]  /*0830*/  LD.E.U8 R18, desc[UR16][R10.64+0xa] ;  /* 0x00000a100a127980 */ /* 0x000ea8000c101100 */
[----:B------:R-:W2:Y:S04]  /*0840*/  LD.E.U8 R27, desc[UR16][R10.64+0x8] ;  /* 0x000008100a1b7980 */ /* 0x000ea8000c101100 */
[----:B------:R-:W2:Y:S04]  /*0850*/  LD.E.U8 R22, desc[UR16][R10.64+0x4] ;  /* 0x000004100a167980 */ /* 0x000ea8000c101100 */
[----:B------:R-:W2:Y:S01]  /*0860*/  LD.E.U8 R20, desc[UR16][R10.64+0xc] ;  /* 0x00000c100a147980 */ /* 0x000ea2000c101100 */
[----:B---3--:R-:W-:-:S04]  /*0870*/  IMAD.WIDE.U32 R4, R4, 0x100, RZ ;  /* 0x0000010004047825 */ /* 0x008fc800078e00ff */
[----:B----4-:R-:W-:-:S04]  /*0880*/  IMAD.WIDE.U32 R12, R12, 0x10000, RZ ;  /* 0x000100000c0c7825 */ /* 0x010fc800078e00ff */
[----:B--2---:R-:W-:Y:S01]  /*0890*/  IMAD.WIDE.U32 R6, R6, 0x1000000, RZ ;  /* 0x0100000006067825 */ /* 0x004fe200078e00ff */
[----:B------:R-:W-:-:S04]  /*08a0*/  LOP3.LUT R25, R12, R4, R25, 0xfe, !PT ;  /* 0x000000040c197212 */ /* 0x000fc800078efe19 */
[----:B------:R-:W-:Y:S01]  /*08b0*/  LOP3.LUT R7, R7, R5, R13, 0xfe, !PT ;  /* 0x0000000507077212 */ /* 0x000fe200078efe0d */
[----:B------:R-:W-:Y:S02]  /*08c0*/  IMAD.WIDE.U32 R4, R16, 0x1000000, RZ ;  /* 0x0100000010047825 */ /* 0x000fe400078e00ff */
[----:B------:R-:W2:Y:S02]  /*08d0*/  LD.E.U8 R16, desc[UR16][R10.64+0x5] ;  /* 0x000005100a107980 */ /* 0x000ea4000c101100 */
[----:B------:R-:W-:-:S04]  /*08e0*/  IMAD.WIDE.U32 R14, R14, 0x100, RZ ;  /* 0x000001000e0e7825 */ /* 0x000fc800078e00ff */
[----:B------:R-:W-:Y:S02]  /*08f0*/  IMAD.WIDE.U32 R12, R18, 0x10000, RZ ;  /* 0x00010000120c7825 */ /* 0x000fe400078e00ff */
[----:B------:R-:W3:Y:S01]  /*0900*/  LD.E.U8 R18, desc[UR16][R10.64+0xd] ;  /* 0x00000d100a127980 */ /* 0x000ee2000c101100 */
[----:B------:R-:W-:-:S03]  /*0910*/  LOP3.LUT R27, R12, R14, R27, 0xfe, !PT ;  /* 0x0000000e0c1b7212 */ /* 0x000fc600078efe1b */
[----:B------:R-:W4:Y:S01]  /*0920*/  LD.E.U8 R14, desc[UR16][R10.64+0x6] ;  /* 0x000006100a0e7980 */ /* 0x000f22000c101100 */
[----:B------:R-:W-:-:S03]  /*0930*/  LOP3.LUT R15, R5, R15, R13, 0xfe, !PT ;  /* 0x0000000f050f7212 */ /* 0x000fc600078efe0d */
[----:B------:R-:W4:Y:S04]  /*0940*/  LD.E.U8 R12, desc[UR16][R10.64+0x7] ;  /* 0x000007100a0c7980 */ /* 0x000f28000c101100 */
[----:B------:R-:W4:Y:S04]  /*0950*/  LD.E.U8 R5, desc[UR16][R10.64+0xe] ;  /* 0x00000e100a057980 */ /* 0x000f28000c101100 */
[----:B------:R-:W4:Y:S01]  /*0960*/  LD.E.U8 R13, desc[UR16][R10.64+0xf] ;  /* 0x00000f100a0d7980 */ /* 0x000f22000c101100 */
[----:B------:R-:W-:Y:S02]  /*0970*/  LOP3.LUT R25, R25, R6, RZ, 0xfc, !PT ;  /* 0x0000000619197212 */ /* 0x000fe400078efcff */
[----:B------:R-:W-:-:S03]  /*0980*/  LOP3.LUT R6, R27, R4, RZ, 0xfc, !PT ;  /* 0x000000041b067212 */ /* 0x000fc600078efcff */
[----:B------:R-:W-:Y:S02]  /*0990*/  IMAD.MOV.U32 R4, RZ, RZ, R25 ;  /* 0x000000ffff047224 */ /* 0x000fe400078e0019 */
[----:B--2---:R-:W-:-:S05]  /*09a0*/  IMAD.SHL.U32 R16, R16, 0x100, RZ ;  /* 0x0000010010107824 */ /* 0x004fca00078e00ff */
[----:B------:R-:W-:Y:S01]  /*09b0*/  LOP3.LUT R16, R16, R7, R22, 0xfe, !PT ;  /* 0x0000000710107212 */ /* 0x000fe200078efe16 */
[----:B---3--:R-:W-:Y:S02]  /*09c0*/  IMAD.SHL.U32 R18, R18, 0x100, RZ ;  /* 0x0000010012127824 */ /* 0x008fe400078e00ff */
[----:B----4-:R-:W-:Y:S02]  /*09d0*/  IMAD.U32 R14, R14, 0x10000, RZ ;  /* 0x000100000e0e7824 */ /* 0x010fe400078e00ff */
[----:B------:R-:W-:Y:S01]  /*09e0*/  IMAD.SHL.U32 R7, R12, 0x1000000, RZ ;  /* 0x010000000c077824 */ /* 0x000fe200078e00ff */
[----:B------:R-:W-:Y:S01]  /*09f0*/  LOP3.LUT R15, R18, R15, R20, 0xfe, !PT ;  /* 0x0000000f120f7212 */ /* 0x000fe200078efe14 */
[----:B------:R-:W-:-:S03]  /*0a00*/  IMAD.U32 R5, R5, 0x10000, RZ ;  /* 0x0001000005057824 */ /* 0x000fc600078e00ff */
[----:B------:R-:W-:Y:S01]  /*0a10*/  LOP3.LUT R14, R7, R16, R14, 0xfe, !PT ;  /* 0x00000010070e7212 */ /* 0x000fe200078efe0e */
[----:B------:R-:W-:-:S05]  /*0a20*/  IMAD.SHL.U32 R12, R13, 0x1000000, RZ ;  /* 0x010000000d0c7824 */ /* 0x000fca00078e00ff */
[----:B------:R-:W-:Y:S01]  /*0a30*/  LOP3.LUT R7, R12, R15, R5, 0xfe, !PT ;  /* 0x0000000f0c077212 */ /* 0x000fe200078efe05 */
[----:B------:R-:W-:-:S07]  /*0a40*/  IMAD.MOV.U32 R5, RZ, RZ, R14 ;  /* 0x000000ffff057224 */ /* 0x000fce00078e000e */
.L_x_57:
[----:B------:R-:W-:Y:S05]  /*0a50*/  BSYNC.RECONVERGENT B2 ;  /* 0x0000000000027941 */ /* 0x000fea0003800200 */
.L_x_55:
[----:B012---:R-:W-:-:S04]  /*0a60*/  IADD3 R10, P0, PT, R21, UR26, RZ ;  /* 0x0000001a150a7c10 */ /* 0x007fc8000ff1e0ff */
[----:B------:R-:W-:Y:S02]  /*0a70*/  IADD3.X R11, PT, PT, R23, UR11, RZ, P0, !PT ;  /* 0x0000000b170b7c10 */ /* 0x000fe400087fe4ff */
[----:B------:R-:W-:-:S03]  /*0a80*/  LEA R21, P0, R8, R21, 0x4 ;  /* 0x0000001508157211 */ /* 0x000fc600078020ff */
[----:B-----5:R0:W-:Y:S02]  /*0a90*/  STG.E.EF.128 desc[UR16][R10.64], R4 ;  /* 0x000000040a007986 */ /* 0x0201e4000c001d10 */
[----:B------:R-:W-:Y:S01]  /*0aa0*/  IMAD.X R23, R23, 0x1, R0, P0 ;  /* 0x0000000117177824 */ /* 0x000fe200000e0600 */
[----:B------:R-:W-:-:S04]  /*0ab0*/  ISETP.GE.U32.AND P0, PT, R21, UR9, PT ;  /* 0x0000000915007c0c */ /* 0x000fc8000bf06070 */
[----:B------:R-:W-:-:S13]  /*0ac0*/  ISETP.GE.AND.EX P0, PT, R23, UR15, PT, P0 ;  /* 0x0000000f17007c0c */ /* 0x000fda000bf06300 */
[----:B0-----:R-:W-:Y:S05]  /*0ad0*/  @!P0 BRA `(.L_x_59) ;  /* 0xfffffff800f48947 */ /* 0x001fea000383ffff */
.L_x_54:
[----:B------:R-:W-:Y:S05]  /*0ae0*/  BSYNC.RECONVERGENT B1 ;  /* 0x0000000000017941 */ /* 0x000fea0003800200 */
.L_x_53:
[----:B------:R-:W-:-:S04]  /*0af0*/  UISETP.LT.U32.AND UP1, UPT, UR22, UR13, UPT ;  /* 0x0000000d1600728c */ /* 0x000fc8000bf21070 */
[----:B------:R-:W-:-:S04]  /*0b00*/  UISETP.LT.AND.EX UP1, UPT, UR23, UR14, UPT, UP1 ;  /* 0x0000000e1700728c */ /* 0x000fc8000bf21310 */
[----:B------:R-:W-:Y:S02]  /*0b10*/  USEL UR8, UR23, UR14, UP1 ;  /* 0x0000000e17087287 */ /* 0x000fe40008800000 */
[----:B------:R-:W-:-:S04]  /*0b20*/  USEL UR5, UR22, UR13, UP1 ;  /* 0x0000000d16057287 */ /* 0x000fc80008800000 */
[----:B------:R-:W-:Y:S02]  /*0b30*/  IMAD.U32 R0, RZ, RZ, UR8 ;  /* 0x00000008ff007e24 */ /* 0x000fe4000f8e00ff */
[----:B------:R-:W-:-:S04]  /*0b40*/  ISETP.LT.U32.AND P0, PT, R2, UR5, PT ;  /* 0x0000000502007c0c */ /* 0x000fc8000bf01070 */
[----:B------:R-:W-:-:S13]  /*0b50*/  ISETP.GT.AND.EX P0, PT, R0, R19, PT, P0 ;  /* 0x000000130000720c */ /* 0x000fda0003f04300 */
[----:B------:R-:W-:-:S04]  /*0b60*/  @P0 IADD3 R4, P1, PT, R2, UR6, RZ ;  /* 0x0000000602040c10 */ /* 0x000fc8000ff3e0ff */
[----:B------:R-:W-:-:S06]  /*0b70*/  @P0 IADD3.X R5, PT, PT, R19, UR12, RZ, P1, !PT ;  /* 0x0000000c13050c10 */ /* 0x000fcc0008ffe4ff */
[----:B------:R-:W2:Y:S01]  /*0b80*/  @P0 LD.E.U8 R5, desc[UR16][R4.64] ;  /* 0x0000001004050980 */ /* 0x000ea2000c101100 */
[----:B------:R-:W-:-:S04]  /*0b90*/  @P0 IADD3 R6, P1, PT, R2, UR26, RZ ;  /* 0x0000001a02060c10 */ /* 0x000fc8000ff3e0ff */
[----:B------:R-:W-:Y:S02]  /*0ba0*/  @P0 IADD3.X R7, PT, PT, R19, UR11, RZ, P1, !PT ;  /* 0x0000000b13070c10 */ /* 0x000fe40008ffe4ff */
[----:B------:R-:W-:-:S04]  /*0bb0*/  IADD3 R0, P1, PT, R2, UR9, RZ ;  /* 0x0000000902007c10 */ /* 0x000fc8000ff3e0ff */
[----:B------:R-:W-:Y:S01]  /*0bc0*/  IADD3.X R10, PT, PT, R19, UR15, RZ, P1, !PT ;  /* 0x0000000f130a7c10 */ /* 0x000fe20008ffe4ff */
[----:B--2---:R1:W-:Y:S01]  /*0bd0*/  @P0 ST.E.U8 desc[UR16][R6.64], R5 ;  /* 0x0000000506000985 */ /* 0x0043e2000c101110 */
[----:B------:R-:W-:-:S04]  /*0be0*/  ISETP.GE.U32.AND P0, PT, R0, UR22, PT ;  /* 0x0000001600007c0c */ /* 0x000fc8000bf06070 */
[----:B------:R-:W-:-:S13]  /*0bf0*/  ISETP.GE.AND.EX P0, PT, R10, UR23, PT, P0 ;  /* 0x000000170a007c0c */ /* 0x000fda000bf06300 */
[----:B-1----:R-:W-:Y:S05]  /*0c00*/  @P0 BRA `(.L_x_52) ;  /* 0x0000000000180947 */ /* 0x002fea0003800000 */
[----:B------:R-:W-:-:S04]  /*0c10*/  IADD3 R4, P0, PT, R0, UR6, RZ ;  /* 0x0000000600047c10 */ /* 0x000fc8000ff1e0ff */
[----:B------:R-:W-:-:S06]  /*0c20*/  IADD3.X R5, PT, PT, R10, UR12, RZ, P0, !PT ;  /* 0x0000000c0a057c10 */ /* 0x000fcc00087fe4ff */
[----:B------:R-:W2:Y:S01]  /*0c30*/  LD.E.U8 R5, desc[UR16][R4.64] ;  /* 0x0000001004057980 */ /* 0x000ea2000c101100 */
[----:B------:R-:W-:-:S04]  /*0c40*/  IADD3 R6, P0, PT, R0, UR26, RZ ;  /* 0x0000001a00067c10 */ /* 0x000fc8000ff1e0ff */
[----:B------:R-:W-:-:S05]  /*0c50*/  IADD3.X R7, PT, PT, R10, UR11, RZ, P0, !PT ;  /* 0x0000000b0a077c10 */ /* 0x000fca00087fe4ff */
[----:B--2---:R1:W-:Y:S04]  /*0c60*/  ST.E.U8 desc[UR16][R6.64], R5 ;  /* 0x0000000506007985 */ /* 0x0043e8000c101110 */
.L_x_52:
[----:B------:R-:W-:Y:S05]  /*0c70*/  BSYNC.RECONVERGENT B0 ;  /* 0x0000000000007941 */ /* 0x000fea0003800200 */
.L_x_50:
[----:B------:R-:W-:Y:S05]  /*0c80*/  BRA.U !UP0, `(.L_x_60) ;  /* 0xfffffff508a87547 */ /* 0x000fea000b83ffff */
[----:B------:R-:W-:Y:S05]  /*0c90*/  EXIT ;  /* 0x000000000000794d */ /* 0x000fea0003800000 */
.L_x_61:
        /* <DEDUP_REMOVED lines=14> */
.L_x_68:


//--------------------- .nv.shared.reserved.0     --------------------------
	.section	.nv.shared.reserved.0,"aw",@nobits
	.weak		__nv_reservedSMEM_offset_0_alias
	.size		__nv_reservedSMEM_offset_0_alias, 0, 64
	.other		__nv_reservedSMEM_offset_0_alias,@"STO_CUDA_RESERVED_SHARED STV_DEFAULT"
__nv_reservedSMEM_offset_0_alias:
	.zero		0
	.zero		64


//--------------------- .nv.global                --------------------------
	.section	.nv.global,"aw",@nobits
.nv.global:
	.type		_ZN45_INTERNAL_1bbe769d_14_TensorShape_cu_44b696734cuda3std3__48in_placeE,@object
	.size		_ZN45_INTERNAL_1bbe769d_14_TensorShape_cu_44b696734cuda3std3__48in_placeE,(_ZN45_INTERNAL_1bbe769d_14_TensorShape_cu_44b696734cuda3std6ranges3__45__cpo8distanceE - _ZN45_INTERNAL_1bbe769d_14_TensorShape_cu_44b696734cuda3std3__48in_placeE)
_ZN45_INTERNAL_1bbe769d_14_TensorShape_cu_44b696734cuda3std3__48in_placeE:
	.zero		1
	.type		_ZN45_INTERNAL_1bbe769d_14_TensorShape_cu_44b696734cuda3std6ranges3__45__cpo8distanceE,@object
	.size		_ZN45_INTERNAL_1bbe769d_14_TensorShape_cu_44b696734cuda3std6ranges3__45__cpo8distanceE,(_ZN45_INTERNAL_1bbe769d_14_TensorShape_cu_44b696734cuda3std3__45__cpo6cbeginE - _ZN45_INTERNAL_1bbe769d_14_TensorShape_cu_44b696734cuda3std6ranges3__45__cpo8distanceE)
_ZN45_INTERNAL_1bbe769d_14_TensorShape_cu_44b696734cuda3std6ranges3__45__cpo8distanceE:
	.zero		1
	.type		_ZN45_INTERNAL_1bbe769d_14_TensorShape_cu_44b696734cuda3std3__45__cpo6cbeginE,@object
	.size		_ZN45_INTERNAL_1bbe769d_14_TensorShape_cu_44b696734cuda3std3__45__cpo6cbeginE,(_ZN45_INTERNAL_1bbe769d_14_TensorShape_cu_44b696734cuda3std6ranges3__45__cpo7advanceE - _ZN45_INTERNAL_1bbe769d_14_TensorShape_cu_44b696734cuda3std3__45__cpo6cbeginE)
_ZN45_INTERNAL_1bbe769d_14_TensorShape_cu_44b696734cuda3std3__45__cpo6cbeginE:
	.zero		1
	.type		_ZN45_INTERNAL_1bbe769d_14_TensorShape_cu_44b696734cuda3std6ranges3__45__cpo7advanceE,@object
	.size		_ZN45_INTERNAL_1bbe769d_14_TensorShape_cu_44b696734cuda3std6ranges3__45__cpo7advanceE,(_ZN45_INTERNAL_1bbe769d_14_TensorShape_cu_44b696734cuda3std3__45__cpo7crbeginE - _ZN45_INTERNAL_1bbe769d_14_TensorShape_cu_44b696734cuda3std6ranges3__45__cpo7advanceE)
_ZN45_INTERNAL_1bbe769d_14_TensorShape_cu_44b696734cuda3std6ranges3__45__cpo7advanceE:
	.zero		1
	.type		_ZN45_INTERNAL_1bbe769d_14_TensorShape_cu_44b696734cuda3std3__45__cpo7crbeginE,@object
	.size		_ZN45_INTERNAL_1bbe769d_14_TensorShape_cu_44b696734cuda3std3__45__cpo7crbeginE,(_ZN45_INTERNAL_1bbe769d_14_TensorShape_cu_44b696734cuda3std6ranges3__45__cpo4dataE - _ZN45_INTERNAL_1bbe769d_14_TensorShape_cu_44b696734cuda3std3__45__cpo7crbeginE)
_ZN45_INTERNAL_1bbe769d_14_TensorShape_cu_44b696734cuda3std3__45__cpo7crbeginE:
	.zero		1
	.type		_ZN45_INTERNAL_1bbe769d_14_TensorShape_cu_44b696734cuda3std6ranges3__45__cpo4dataE,@object
	.size		_ZN45_INTERNAL_1bbe769d_14_TensorShape_cu_44b696734cuda3std6ranges3__45__cpo4dataE,(_ZN45_INTERNAL_1bbe769d_14_TensorShape_cu_44b696734cuda3std6ranges3__45__cpo5beginE - _ZN45_INTERNAL_1bbe769d_14_TensorShape_cu_44b696734cuda3std6ranges3__45__cpo4dataE)
_ZN45_INTERNAL_1bbe769d_14_TensorShape_cu_44b696734cuda3std6ranges3__45__cpo4dataE:
	.zero		1
	.type		_ZN45_INTERNAL_1bbe769d_14_TensorShape_cu_44b696734cuda3std6ranges3__45__cpo5beginE,@object
	.size		_ZN45_INTERNAL_1bbe769d_14_TensorShape_cu_44b696734cuda3std6ranges3__45__cpo5beginE,(_ZN45_INTERNAL_1bbe769d_14_TensorShape_cu_44b696734cuda3std3__447_GLOBAL__N__1bbe769d_14_TensorShape_cu_44b696736ignoreE - _ZN45_INTERNAL_1bbe769d_14_TensorShape_cu_44b696734cuda3std6ranges3__45__cpo5beginE)
_ZN45_INTERNAL_1bbe769d_14_TensorShape_cu_44b696734cuda3std6ranges3__45__cpo5beginE:
	.zero		1
	.type		_ZN45_INTERNAL_1bbe769d_14_TensorShape_cu_44b696734cuda3std3__447_GLOBAL__N__1bbe769d_14_TensorShape_cu_44b696736ignoreE,@object
	.size		_ZN45_INTERNAL_1bbe769d_14_TensorShape_cu_44b696734cuda3std3__447_GLOBAL__N__1bbe769d_14_TensorShape_cu_44b696736ignoreE,(_ZN45_INTERNAL_1bbe769d_14_TensorShape_cu_44b696734cuda3std6ranges3__45__cpo4sizeE - _ZN45_INTERNAL_1bbe769d_14_TensorShape_cu_44b696734cuda3std3__447_GLOBAL__N__1bbe769d_14_TensorShape_cu_44b696736ignoreE)
_ZN45_INTERNAL_1bbe769d_14_TensorShape_cu_44b696734cuda3std3__447_GLOBAL__N__1bbe769d_14_TensorShape_cu_44b696736ignoreE:
	.zero		1
	.type		_ZN45_INTERNAL_1bbe769d_14_TensorShape_cu_44b696734cuda3std6ranges3__45__cpo4sizeE,@object
	.size		_ZN45_INTERNAL_1bbe769d_14_TensorShape_cu_44b696734cuda3std6ranges3__45__cpo4sizeE,(_ZN45_INTERNAL_1bbe769d_14_TensorShape_cu_44b696734cuda3std3__45__cpo5beginE - _ZN45_INTERNAL_1bbe769d_14_TensorShape_cu_44b696734cuda3std6ranges3__45__cpo4sizeE)
_ZN45_INTERNAL_1bbe769d_14_TensorShape_cu_44b696734cuda3std6ranges3__45__cpo4sizeE:
	.zero		1
	.type		_ZN45_INTERNAL_1bbe769d_14_TensorShape_cu_44b696734cuda3std3__45__cpo5beginE,@object
	.size		_ZN45_INTERNAL_1bbe769d_14_TensorShape_cu_44b696734cuda3std3__45__cpo5beginE,(_ZN45_INTERNAL_1bbe769d_14_TensorShape_cu_44b696734cuda3std6ranges3__45__cpo6cbeginE - _ZN45_INTERNAL_1bbe769d_14_TensorShape_cu_44b696734cuda3std3__45__cpo5beginE)
_ZN45_INTERNAL_1bbe769d_14_TensorShape_cu_44b696734cuda3std3__45__cpo5beginE:
	.zero		1
	.type		_ZN45_INTERNAL_1bbe769d_14_TensorShape_cu_44b696734cuda3std6ranges3__45__cpo6cbeginE,@object
	.size		_ZN45_INTERNAL_1bbe769d_14_TensorShape_cu_44b696734cuda3std6ranges3__45__cpo6cbeginE,(_ZN45_INTERNAL_1bbe769d_14_TensorShape_cu_44b696734cuda3std3__45__cpo6rbeginE - _ZN45_INTERNAL_1bbe769d_14_TensorShape_cu_44b696734cuda3std6ranges3__45__cpo6cbeginE)
_ZN45_INTERNAL_1bbe769d_14_TensorShape_cu_44b696734cuda3std6ranges3__45__cpo6cbeginE:
	.zero		1
	.type		_ZN45_INTERNAL_1bbe769d_14_TensorShape_cu_44b696734cuda3std3__45__cpo6rbeginE,@object
	.size		_ZN45_INTERNAL_1bbe769d_14_TensorShape_cu_44b696734cuda3std3__45__cpo6rbeginE,(_ZN45_INTERNAL_1bbe769d_14_TensorShape_cu_44b696734cuda3std6ranges3__45__cpo4nextE - _ZN45_INTERNAL_1bbe769d_14_TensorShape_cu_44b696734cuda3std3__45__cpo6rbeginE)
_ZN45_INTERNAL_1bbe769d_14_TensorShape_cu_44b696734cuda3std3__45__cpo6rbeginE:
	.zero		1
	.type		_ZN45_INTERNAL_1bbe769d_14_TensorShape_cu_44b696734cuda3std6ranges3__45__cpo4nextE,@object
	.size		_ZN45_INTERNAL_1bbe769d_14_TensorShape_cu_44b696734cuda3std6ranges3__45__cpo4nextE,(_ZN45_INTERNAL_1bbe769d_14_TensorShape_cu_44b696734cuda3std6ranges3__45__cpo4swapE - _ZN45_INTERNAL_1bbe769d_14_TensorShape_cu_44b696734cuda3std6ranges3__45__cpo4nextE)
_ZN45_INTERNAL_1bbe769d_14_TensorShape_cu_44b696734cuda3std6ranges3__45__cpo4nextE:
	.zero		1
	.type		_ZN45_INTERNAL_1bbe769d_14_TensorShape_cu_44b696734cuda3std6ranges3__45__cpo4swapE,@object
	.size		_ZN45_INTERNAL_1bbe769d_14_TensorShape_cu_44b696734cuda3std6ranges3__45__cpo4swapE,(_ZN45_INTERNAL_1bbe769d_14_TensorShape_cu_44b696734cuda3std3__420unreachable_sentinelE - _ZN45_INTERNAL_1bbe769d_14_TensorShape_cu_44b696734cuda3std6ranges3__45__cpo4swapE)
_ZN45_INTERNAL_1bbe769d_14_TensorShape_cu_44b696734cuda3std6ranges3__45__cpo4swapE:
	.zero		1
	.type		_ZN45_INTERNAL_1bbe769d_14_TensorShape_cu_44b696734cuda3std3__420unreachable_sentinelE,@object
	.size		_ZN45_INTERNAL_1bbe769d_14_TensorShape_cu_44b696734cuda3std3__420unreachable_sentinelE,(_ZN45_INTERNAL_1bbe769d_14_TensorShape_cu_44b696736thrust24THRUST_300001_SM_1000_NS6system6detail10sequential3seqE - _ZN45_INTERNAL_1bbe769d_14_TensorShape_cu_44b696734cuda3std3__420unreachable_sentinelE)
_ZN45_INTERNAL_1bbe769d_14_TensorShape_cu_44b696734cuda3std3__420unreachable_sentinelE:
	.zero		1
	.type		_ZN45_INTERNAL_1bbe769d_14_TensorShape_cu_44b696736thrust24THRUST_300001_SM_1000_NS6system6detail10sequential3seqE,@object
	.size		_ZN45_INTERNAL_1bbe769d_14_TensorShape_cu_44b696736thrust24THRUST_300001_SM_1000_NS6system6detail10sequential3seqE,(_ZN45_INTERNAL_1bbe769d_14_TensorShape_cu_44b696734cuda3std3__45__cpo4cendE - _ZN45_INTERNAL_1bbe769d_14_TensorShape_cu_44b696736thrust24THRUST_300001_SM_1000_NS6system6detail10sequential3seqE)
_ZN45_INTERNAL_1bbe769d_14_TensorShape_cu_44b696736thrust24THRUST_300001_SM_1000_NS6system6detail10sequential3seqE:
	.zero		1
	.type		_ZN45_INTERNAL_1bbe769d_14_TensorShape_cu_44b696734cuda3std3__45__cpo4cendE,@object
	.size		_ZN45_INTERNAL_1bbe769d_14_TensorShape_cu_44b696734cuda3std3__45__cpo4cendE,(_ZN45_INTERNAL_1bbe769d_14_TensorShape_cu_44b696734cuda3std6ranges3__45__cpo9iter_swapE - _ZN45_INTERNAL_1bbe769d_14_TensorShape_cu_44b696734cuda3std3__45__cpo4cendE)
_ZN45_INTERNAL_1bbe769d_14_TensorShape_cu_44b696734cuda3std3__45__cpo4cendE:
	.zero		1
	.type		_ZN45_INTERNAL_1bbe769d_14_TensorShape_cu_44b696734cuda3std6ranges3__45__cpo9iter_swapE,@object
	.size		_ZN45_INTERNAL_1bbe769d_14_TensorShape_cu_44b696734cuda3std6ranges3__45__cpo9iter_swapE,(_ZN45_INTERNAL_1bbe769d_14_TensorShape_cu_44b696734cuda3std3__45__cpo5crendE - _ZN45_INTERNAL_1bbe769d_14_TensorShape_cu_44b696734cuda3std6ranges3__45__cpo9iter_swapE)
_ZN45_INTERNAL_1bbe769d_14_TensorShape_cu_44b696734cuda3std6ranges3__45__cpo9iter_swapE:
	.zero		1
	.type		_ZN45_INTERNAL_1bbe769d_14_TensorShape_cu_44b696734cuda3std3__45__cpo5crendE,@object
	.size		_ZN45_INTERNAL_1bbe769d_14_TensorShape_cu_44b696734cuda3std3__45__cpo5crendE,(_ZN45_INTERNAL_1bbe769d_14_TensorShape_cu_44b696734cuda3std6ranges3__45__cpo5cdataE - _ZN45_INTERNAL_1bbe769d_14_TensorShape_cu_44b696734cuda3std3__45__cpo5crendE)
_ZN45_INTERNAL_1bbe769d_14_TensorShape_cu_44b696734cuda3std3__45__cpo5crendE:
	.zero		1
	.type		_ZN45_INTERNAL_1bbe769d_14_TensorShape_cu_44b696734cuda3std6ranges3__45__cpo5cdataE,@object
	.size		_ZN45_INTERNAL_1bbe769d_14_TensorShape_cu_44b696734cuda3std6ranges3__45__cpo5cdataE,(_ZN45_INTERNAL_1bbe769d_14_TensorShape_cu_44b696734cuda3std6ranges3__45__cpo3endE - _ZN45_INTERNAL_1bbe769d_14_TensorShape_cu_44b696734cuda3std6ranges3__45__cpo5cdataE)
_ZN45_INTERNAL_1bbe769d_14_TensorShape_cu_44b696734cuda3std6ranges3__45__cpo5cdataE:
	.zero		1
	.type		_ZN45_INTERNAL_1bbe769d_14_TensorShape_cu_44b696734cuda3std6ranges3__45__cpo3endE,@object
	.size		_ZN45_INTERNAL_1bbe769d_14_TensorShape_cu_44b696734cuda3std6ranges3__45__cpo3endE,(_ZN45_INTERNAL_1bbe769d_14_TensorShape_cu_44b696734cuda3std3__419piecewise_constructE - _ZN45_INTERNAL_1bbe769d_14_TensorShape_cu_44b696734cuda3std6ranges3__45__cpo3endE)
_ZN45_INTERNAL_1bbe769d_14_TensorShape_cu_44b696734cuda3std6ranges3__45__cpo3endE:
	.zero		1
	.type		_ZN45_INTERNAL_1bbe769d_14_TensorShape_cu_44b696734cuda3std3__419piecewise_constructE,@object
	.size		_ZN45_INTERNAL_1bbe769d_14_TensorShape_cu_44b696734cuda3std3__419piecewise_constructE,(_ZN45_INTERNAL_1bbe769d_14_TensorShape_cu_44b696734cuda3std6ranges3__45__cpo5ssizeE - _ZN45_INTERNAL_1bbe769d_14_TensorShape_cu_44b696734cuda3std3__419piecewise_constructE)
_ZN45_INTERNAL_1bbe769d_14_TensorShape_cu_44b696734cuda3std3__419piecewise_constructE:
	.zero		1
	.type		_ZN45_INTERNAL_1bbe769d_14_TensorShape_cu_44b696734cuda3std6ranges3__45__cpo5ssizeE,@object
	.size		_ZN45_INTERNAL_1bbe769d_14_TensorShape_cu_44b696734cuda3std6ranges3__45__cpo5ssizeE,(_ZN45_INTERNAL_1bbe769d_14_TensorShape_cu_44b696734cuda3std3__45__cpo3endE - _ZN45_INTERNAL_1bbe769d_14_TensorShape_cu_44b696734cuda3std6ranges3__45__cpo5ssizeE)
_ZN45_INTERNAL_1bbe769d_14_TensorShape_cu_44b696734cuda3std6ranges3__45__cpo5ssizeE:
	.zero		1
	.type		_ZN45_INTERNAL_1bbe769d_14_TensorShape_cu_44b696734cuda3std3__45__cpo3endE,@object
	.size		_ZN45_INTERNAL_1bbe769d_14_TensorShape_cu_44b696734cuda3std3__45__cpo3endE,(_ZN45_INTERNAL_1bbe769d_14_TensorShape_cu_44b696734cuda3std6ranges3__45__cpo4cendE - _ZN45_INTERNAL_1bbe769d_14_TensorShape_cu_44b696734cuda3std3__45__cpo3endE)
_ZN45_INTERNAL_1bbe769d_14_TensorShape_cu_44b696734cuda3std3__45__cpo3endE:
	.zero		1
	.type		_ZN45_INTERNAL_1bbe769d_14_TensorShape_cu_44b696734cuda3std6ranges3__45__cpo4cendE,@object
	.size		_ZN45_INTERNAL_1bbe769d_14_TensorShape_cu_44b696734cuda3std6ranges3__45__cpo4cendE,(_ZN45_INTERNAL_1bbe769d_14_TensorShape_cu_44b696734cuda3std3__45__cpo4rendE - _ZN45_INTERNAL_1bbe769d_14_TensorShape_cu_44b696734cuda3std6ranges3__45__cpo4cendE)
_ZN45_INTERNAL_1bbe769d_14_TensorShape_cu_44b696734cuda3std6ranges3__45__cpo4cendE:
	.zero		1
	.type		_ZN45_INTERNAL_1bbe769d_14_TensorShape_cu_44b696734cuda3std3__45__cpo4rendE,@object
	.size		_ZN45_INTERNAL_1bbe769d_14_TensorShape_cu_44b696734cuda3std3__45__cpo4rendE,(_ZN45_INTERNAL_1bbe769d_14_TensorShape_cu_44b696734cuda3std6ranges3__45__cpo4prevE - _ZN45_INTERNAL_1bbe769d_14_TensorShape_cu_44b696734cuda3std3__45__cpo4rendE)
_ZN45_INTERNAL_1bbe769d_14_TensorShape_cu_44b696734cuda3std3__45__cpo4rendE:
	.zero		1
	.type		_ZN45_INTERNAL_1bbe769d_14_TensorShape_cu_44b696734cuda3std6ranges3__45__cpo4prevE,@object
	.size		_ZN45_INTERNAL_1bbe769d_14_TensorShape_cu_44b696734cuda3std6ranges3__45__cpo4prevE,(_ZN45_INTERNAL_1bbe769d_14_TensorShape_cu_44b696734cuda3std6ranges3__45__cpo9iter_moveE - _ZN45_INTERNAL_1bbe769d_14_TensorShape_cu_44b696734cuda3std6ranges3__45__cpo4prevE)
_ZN45_INTERNAL_1bbe769d_14_TensorShape_cu_44b696734cuda3std6ranges3__45__cpo4prevE:
	.zero		1
	.type		_ZN45_INTERNAL_1bbe769d_14_TensorShape_cu_44b696734cuda3std6ranges3__45__cpo9iter_moveE,@object
	.size		_ZN45_INTERNAL_1bbe769d_14_TensorShape_cu_44b696734cuda3std6ranges3__45__cpo9iter_moveE,(.L_13 - _ZN45_INTERNAL_1bbe769d_14_TensorShape_cu_44b696734cuda3std6ranges3__45__cpo9iter_moveE)
_ZN45_INTERNAL_1bbe769d_14_TensorShape_cu_44b696734cuda3std6ranges3__45__cpo9iter_moveE:
	.zero		1
.L_13:


//--------------------- .nv.constant0._ZN2at6native6detail21chunk_cat_cuda_kernelIfN3c108BFloat16EEEvPPT0_PT_PlSA_SA_SA_SA_SA_lll --------------------------
	.section	.nv.constant0._ZN2at6native6detail21chunk_cat_cuda_kernelIfN3c108BFloat16EEEvPPT0_PT_PlSA_SA_SA_SA_SA_lll,"a",@progbits
	.sectionflags	@""
	.align	4
.nv.constant0._ZN2at6native6detail21chunk_cat_cuda_kernelIfN3c108BFloat16EEEvPPT0_PT_PlSA_SA_SA_SA_SA_lll:
	.zero		984


//--------------------- .nv.constant0._ZN2at6native6detail21chunk_cat_cuda_kernelIccEEvPPT0_PT_PlS8_S8_S8_S8_S8_lll --------------------------
	.section	.nv.constant0._ZN2at6native6detail21chunk_cat_cuda_kernelIccEEvPPT0_PT_PlS8_S8_S8_S8_S8_lll,"a",@progbits
	.sectionflags	@""
	.align	4
.nv.constant0._ZN2at6native6detail21chunk_cat_cuda_kernelIccEEvPPT0_PT_PlS8_S8_S8_S8_S8_lll:
	.zero		984


//--------------------- .nv.constant0._ZN2at6native6detail51split_with_sizes_copy_out_contiguous_no_cast_kernelEPPcS3_PlS4_S4_ll --------------------------
	.section	.nv.constant0._ZN2at6native6detail51split_with_sizes_copy_out_contiguous_no_cast_kernelEPPcS3_PlS4_S4_ll,"a",@progbits
	.sectionflags	@""
	.align	4
.nv.constant0._ZN2at6native6detail51split_with_sizes_copy_out_contiguous_no_cast_kernelEPPcS3_PlS4_S4_ll:
	.zero		952


//--------------------- SYMBOLS --------------------------

	.type		.nv.reservedSmem.offset0,@object
	.size		.nv.reservedSmem.offset0,0x4
